def matmul_kernel(
    a_ptr,
    b_ptr,
    c_ptr,
    M,
    N,
    K,
    stride_am,
    stride_ak,
    stride_bk,
    stride_bn,
    stride_cm,
    stride_cn,
    BLOCK_M: tl.constexpr,
    BLOCK_N: tl.constexpr,
    BLOCK_K: tl.constexpr,
    GROUP_M: tl.constexpr,
):
    pid = tl.program_id(axis=0)
    num_pid_m = tl.cdiv(M, BLOCK_M)
    num_pid_n = tl.cdiv(N, BLOCK_N)
    num_pid_in_group = GROUP_M * num_pid_n
    group_id = pid // num_pid_in_group
    first_pid_m = group_id * GROUP_M
    group_size_m = min(num_pid_m - first_pid_m, GROUP_M)
    pid_m = first_pid_m + ((pid % num_pid_in_group) % group_size_m)
    pid_n = (pid % num_pid_in_group) // group_size_m

    offs_am = (pid_m * BLOCK_M + tl.arange(0, BLOCK_M)) % M
    offs_bn = (pid_n * BLOCK_N + tl.arange(0, BLOCK_N)) % N
    offs_k = tl.arange(0, BLOCK_K)
    a_ptrs = a_ptr + offs_am[:, None] * stride_am + offs_k[None, :] * stride_ak
    b_ptrs = b_ptr + offs_k[:, None] * stride_bk + offs_bn[None, :] * stride_bn

    acc = tl.zeros((BLOCK_M, BLOCK_N), dtype=tl.float32)
    for kk in range(0, tl.cdiv(K, BLOCK_K)):
        a = tl.load(a_ptrs, mask=offs_k[None, :] < K - kk * BLOCK_K, other=0.0)
        b = tl.load(b_ptrs, mask=offs_k[:, None] < K - kk * BLOCK_K, other=0.0)
        acc = tl.dot(a, b, acc)
        a_ptrs += BLOCK_K * stride_ak
        b_ptrs += BLOCK_K * stride_bk

    c = acc.to(c_ptr.dtype.element_ty)
    offs_cm = pid_m * BLOCK_M + tl.arange(0, BLOCK_M)
    offs_cn = pid_n * BLOCK_N + tl.arange(0, BLOCK_N)
    c_ptrs = c_ptr + offs_cm[:, None] * stride_cm + offs_cn[None, :] * stride_cn
    mask = (offs_cm[:, None] < M) & (offs_cn[None, :] < N)
    tl.store(c_ptrs, c, mask=mask)

# config = {"BLOCK_K": 64, "BLOCK_M": 16, "BLOCK_N": 64, "GROUP_M": 8, "arch": "sm_100", "dtype": "bf16", "num_ctas": 1, "num_stages": 3, "num_warps": 2}
# arch = sm_100


// ===== COMPILED SASS (sm_100a) =====

	.target	sm_100a

	.elftype	@"ET_EXEC"


//--------------------- .note.nv.tkinfo           --------------------------
	.section	.note.nv.tkinfo,"",@"SHT_NOTE"
	.sectionflags	@"SHF_NOTE_NV_TKINFO"
	.tkinfo
        /*0018*/ 	.word	0x00000081
        /*0030*/ 	.string	""
        /*0030*/ 	.string	"ptxas-blackwell"
        /*0030*/ 	.string	"Cuda compilation tools, release 12.9, V12.9.86"
        /*0030*/ 	.string	"Build cuda_12.9.r12.9/compiler.36037853_0"
        /*0030*/ 	.string	"-v  -suppress-debug-info  -lineinfo  -arch sm_100a "



//--------------------- .note.nv.cuver            --------------------------
	.section	.note.nv.cuver,"",@"SHT_NOTE"
	.sectionflags	@"SHF_NOTE_NV_CUVER"
        /*0018*/ 	.short	0x0001
        /*001a*/ 	.short	0x0064
        /*001c*/ 	.short	0x0001
        /*001e*/ 	.short	0x0000
        /*0020*/ 	.short	0x0001
        /*0022*/ 	.short	0x0000


//--------------------- .nv.info                  --------------------------
	.section	.nv.info,"",@"SHT_CUDA_INFO"
	.align	4


	//----- nvinfo : EIATTR_REGCOUNT
	.align		4
        /*0000*/ 	.byte	0x04, 0x2f
        /*0002*/ 	.short	(.L_1 - .L_0)
	.align		4
.L_0:
        /*0004*/ 	.word	index@(matmul_kernel)
        /*0008*/ 	.word	0x000000fe


	//----- nvinfo : EIATTR_FRAME_SIZE
	.align		4
.L_1:
        /*000c*/ 	.byte	0x04, 0x11
        /*000e*/ 	.short	(.L_3 - .L_2)
	.align		4
.L_2:
        /*0010*/ 	.word	index@(matmul_kernel)
        /*0014*/ 	.word	0x00000000


	//----- nvinfo : EIATTR_MIN_STACK_SIZE
	.align		4
.L_3:
        /*0018*/ 	.byte	0x04, 0x12
        /*001a*/ 	.short	(.L_5 - .L_4)
	.align		4
.L_4:
        /*001c*/ 	.word	index@(matmul_kernel)
        /*0020*/ 	.word	0x00000000
.L_5:


//--------------------- .nv.info.matmul_kernel    --------------------------
	.section	.nv.info.matmul_kernel,"",@"SHT_CUDA_INFO"
	.sectionflags	@""
	.align	4


	//----- nvinfo : EIATTR_CUDA_API_VERSION
	.align		4
        /*0000*/ 	.byte	0x04, 0x37
        /*0002*/ 	.short	(.L_7 - .L_6)
.L_6:
        /*0004*/ 	.word	0x00000081


	//----- nvinfo : EIATTR_KPARAM_INFO
	.align		4
.L_7:
        /*0008*/ 	.byte	0x04, 0x17
        /*000a*/ 	.short	(.L_9 - .L_8)
.L_8:
        /*000c*/ 	.word	0x00000000
        /*0010*/ 	.short	0x000d
        /*0012*/ 	.short	0x0048
        /*0014*/ 	.byte	0x00, 0xf4, 0x21, 0x00


	//----- nvinfo : EIATTR_KPARAM_INFO
	.align		4
.L_9:
        /*0018*/ 	.byte	0x04, 0x17
        /*001a*/ 	.short	(.L_11 - .L_10)
.L_10:
        /*001c*/ 	.word	0x00000000
        /*0020*/ 	.short	0x000c
        /*0022*/ 	.short	0x0040
        /*0024*/ 	.byte	0x00, 0xf4, 0x21, 0x00


	//----- nvinfo : EIATTR_KPARAM_INFO
	.align		4
.L_11:
        /*0028*/ 	.byte	0x04, 0x17
        /*002a*/ 	.short	(.L_13 - .L_12)
.L_12:
        /*002c*/ 	.word	0x00000000
        /*0030*/ 	.short	0x000b
        /*0032*/ 	.short	0x0038
        /*0034*/ 	.byte	0x00, 0xf0, 0x11, 0x00


	//----- nvinfo : EIATTR_KPARAM_INFO
	.align		4
.L_13:
        /*0038*/ 	.byte	0x04, 0x17
        /*003a*/ 	.short	(.L_15 - .L_14)
.L_14:
        /*003c*/ 	.word	0x00000000
        /*0040*/ 	.short	0x000a
        /*0042*/ 	.short	0x0034
        /*0044*/ 	.byte	0x00, 0xf0, 0x11, 0x00


	//----- nvinfo : EIATTR_KPARAM_INFO
	.align		4
.L_15:
        /*0048*/ 	.byte	0x04, 0x17
        /*004a*/ 	.short	(.L_17 - .L_16)
.L_16:
        /*004c*/ 	.word	0x00000000
        /*0050*/ 	.short	0x0009
        /*0052*/ 	.short	0x0030
        /*0054*/ 	.byte	0x00, 0xf0, 0x11, 0x00


	//----- nvinfo : EIATTR_KPARAM_INFO
	.align		4
.L_17:
        /*0058*/ 	.byte	0x04, 0x17
        /*005a*/ 	.short	(.L_19 - .L_18)
.L_18:
        /*005c*/ 	.word	0x00000000
        /*0060*/ 	.short	0x0008
        /*0062*/ 	.short	0x002c
        /*0064*/ 	.byte	0x00, 0xf0, 0x11, 0x00


	//----- nvinfo : EIATTR_KPARAM_INFO
	.align		4
.L_19:
        /*0068*/ 	.byte	0x04, 0x17
        /*006a*/ 	.short	(.L_21 - .L_20)
.L_20:
        /*006c*/ 	.word	0x00000000
        /*0070*/ 	.short	0x0007
        /*0072*/ 	.short	0x0028
        /*0074*/ 	.byte	0x00, 0xf0, 0x11, 0x00


	//----- nvinfo : EIATTR_KPARAM_INFO
	.align		4
.L_21:
        /*0078*/ 	.byte	0x04, 0x17
        /*007a*/ 	.short	(.L_23 - .L_22)
.L_22:
        /*007c*/ 	.word	0x00000000
        /*0080*/ 	.short	0x0006
        /*0082*/ 	.short	0x0024
        /*0084*/ 	.byte	0x00, 0xf0, 0x11, 0x00


	//----- nvinfo : EIATTR_KPARAM_INFO
	.align		4
.L_23:
        /*0088*/ 	.byte	0x04, 0x17
        /*008a*/ 	.short	(.L_25 - .L_24)
.L_24:
        /*008c*/ 	.word	0x00000000
        /*0090*/ 	.short	0x0005
        /*0092*/ 	.short	0x0020
        /*0094*/ 	.byte	0x00, 0xf0, 0x11, 0x00


	//----- nvinfo : EIATTR_KPARAM_INFO
	.align		4
.L_25:
        /*0098*/ 	.byte	0x04, 0x17
        /*009a*/ 	.short	(.L_27 - .L_26)
.L_26:
        /*009c*/ 	.word	0x00000000
        /*00a0*/ 	.short	0x0004
        /*00a2*/ 	.short	0x001c
        /*00a4*/ 	.byte	0x00, 0xf0, 0x11, 0x00


	//----- nvinfo : EIATTR_KPARAM_INFO
	.align		4
.L_27:
        /*00a8*/ 	.byte	0x04, 0x17
        /*00aa*/ 	.short	(.L_29 - .L_28)
.L_28:
        /*00ac*/ 	.word	0x00000000
        /*00b0*/ 	.short	0x0003
        /*00b2*/ 	.short	0x0018
        /*00b4*/ 	.byte	0x00, 0xf0, 0x11, 0x00


	//----- nvinfo : EIATTR_KPARAM_INFO
	.align		4
.L_29:
        /*00b8*/ 	.byte	0x04, 0x17
        /*00ba*/ 	.short	(.L_31 - .L_30)
.L_30:
        /*00bc*/ 	.word	0x00000000
        /*00c0*/ 	.short	0x0002
        /*00c2*/ 	.short	0x0010
        /*00c4*/ 	.byte	0x00, 0xf4, 0x21, 0x00


	//----- nvinfo : EIATTR_KPARAM_INFO
	.align		4
.L_31:
        /*00c8*/ 	.byte	0x04, 0x17
        /*00ca*/ 	.short	(.L_33 - .L_32)
.L_32:
        /*00cc*/ 	.word	0x00000000
        /*00d0*/ 	.short	0x0001
        /*00d2*/ 	.short	0x0008
        /*00d4*/ 	.byte	0x00, 0xf4, 0x21, 0x00


	//----- nvinfo : EIATTR_KPARAM_INFO
	.align		4
.L_33:
        /*00d8*/ 	.byte	0x04, 0x17
        /*00da*/ 	.short	(.L_35 - .L_34)
.L_34:
        /*00dc*/ 	.word	0x00000000
        /*00e0*/ 	.short	0x0000
        /*00e2*/ 	.short	0x0000
        /*00e4*/ 	.byte	0x00, 0xf4, 0x21, 0x00


	//----- nvinfo : EIATTR_SPARSE_MMA_MASK
	.align		4
.L_35:
        /*00e8*/ 	.byte	0x03, 0x50
        /*00ea*/ 	.short	0x0000


	//----- nvinfo : EIATTR_MAXREG_COUNT
	.align		4
        /*00ec*/ 	.byte	0x03, 0x1b
        /*00ee*/ 	.short	0x00ff


	//----- nvinfo : EIATTR_NUM_BARRIERS
	.align		4
        /*00f0*/ 	.byte	0x02, 0x4c
        /*00f2*/ 	.byte	0x01
	.zero		1


	//----- nvinfo : EIATTR_VRC_CTA_INIT_COUNT
	.align		4
        /*00f4*/ 	.byte	0x02, 0x4a
	.zero		1
	.zero		1


	//----- nvinfo : EIATTR_EXIT_INSTR_OFFSETS
	.align		4
        /*00f8*/ 	.byte	0x04, 0x1c
        /*00fa*/ 	.short	(.L_37 - .L_36)


	//   ....[0]....
.L_36:
        /*00fc*/ 	.word	0x00008540


	//   ....[1]....
        /*0100*/ 	.word	0x00008570


	//----- nvinfo : EIATTR_REQNTID
	.align		4
.L_37:
        /*0104*/ 	.byte	0x04, 0x10
        /*0106*/ 	.short	(.L_39 - .L_38)
.L_38:
        /*0108*/ 	.word	0x00000040
        /*010c*/ 	.word	0x00000001
        /*0110*/ 	.word	0x00000001


	//----- nvinfo : EIATTR_CBANK_PARAM_SIZE
	.align		4
.L_39:
        /*0114*/ 	.byte	0x03, 0x19
        /*0116*/ 	.short	0x0050


	//----- nvinfo : EIATTR_PARAM_CBANK
	.align		4
        /*0118*/ 	.byte	0x04, 0x0a
        /*011a*/ 	.short	(.L_41 - .L_40)
	.align		4
.L_40:
        /*011c*/ 	.word	index@(.nv.constant0.matmul_kernel)
        /*0120*/ 	.short	0x0380
        /*0122*/ 	.short	0x0050


	//----- nvinfo : EIATTR_SW_WAR
	.align		4
.L_41:
        /*0124*/ 	.byte	0x04, 0x36
        /*0126*/ 	.short	(.L_43 - .L_42)
.L_42:
        /*0128*/ 	.word	0x00000008
.L_43:


//--------------------- .nv.compat                --------------------------
	.section	.nv.compat,"",@"SHT_CUDA_COMPAT_INFO"
	.align	4
        /*0000*/ 	.byte	0x02, 0x02, 0x01, 0x00, 0x02, 0x05, 0x05, 0x00, 0x02, 0x03, 0x00, 0x00, 0x02, 0x06, 0x01, 0x00


//--------------------- .nv.callgraph             --------------------------
	.section	.nv.callgraph,"",@"SHT_CUDA_CALLGRAPH"
	.align	4
	.sectionentsize	8
	.align		4
        /*0000*/ 	.word	0x00000000
	.align		4
        /*0004*/ 	.word	0xffffffff
	.align		4
        /*0008*/ 	.word	0x00000000
	.align		4
        /*000c*/ 	.word	0xfffffffe
	.align		4
        /*0010*/ 	.word	0x00000000
	.align		4
        /*0014*/ 	.word	0xfffffffd
	.align		4
        /*0018*/ 	.word	0x00000000
	.align		4
        /*001c*/ 	.word	0xfffffffc


//--------------------- .text.matmul_kernel       --------------------------
	.section	.text.matmul_kernel,"ax",@progbits
	.align	128
        .global         matmul_kernel
        .type           matmul_kernel,@function
        .size           matmul_kernel,(.L_x_4 - matmul_kernel)
        .other          matmul_kernel,@"STO_CUDA_ENTRY STV_DEFAULT"
matmul_kernel:
.text.matmul_kernel:
[----:B------:R-:W0:Y:S08]  /*0000*/  LDC R1, c[0x0][0x37c] ;  /* 0x0000df00ff017b82 */ /* 0x000e300000000800 */
[----:B------:R-:W1:Y:S01]  /*0010*/  LDC.64 R44, c[0x0][0x398] ;  /* 0x0000e600ff2c7b82 */ /* 0x000e620000000a00 */
[----:B------:R-:W2:Y:S01]  /*0020*/  S2R R5, SR_CTAID.X ;  /* 0x0000000000057919 */ /* 0x000ea20000002500 */
[----:B------:R-:W3:Y:S01]  /*0030*/  LDCU UR4, c[0x0][0x3a0] ;  /* 0x00007400ff0477ac */ /* 0x000ee20008000800 */
[----:B------:R-:W4:Y:S01]  /*0040*/  S2R R56, SR_TID.X ;  /* 0x0000000000387919 */ /* 0x000f220000002100 */
[----:B------:R-:W0:Y:S01]  /*0050*/  LDCU.64 UR10, c[0x0][0x358] ;  /* 0x00006b00ff0a77ac */ /* 0x000e220008000a00 */
[----:B------:R-:W0:Y:S01]  /*0060*/  LDCU UR8, c[0x0][0x3a0] ;  /* 0x00007400ff0877ac */ /* 0x000e220008000800 */
[----:B---3--:R-:W-:Y:S01]  /*0070*/  UIADD3 UR4, UPT, UPT, UR4, 0x3f, URZ ;  /* 0x0000003f04047890 */ /* 0x008fe2000fffe0ff */
[----:B-1----:R-:W-:-:S03]  /*0080*/  VIADD R0, R45, 0x3f ;  /* 0x0000003f2d007836 */ /* 0x002fc60000000000 */
[----:B------:R-:W-:Y:S02]  /*0090*/  UISETP.GT.AND UP0, UPT, UR4, 0x3f, UPT ;  /* 0x0000003f0400788c */ /* 0x000fe4000bf04270 */
[----:B------:R-:W-:-:S04]  /*00a0*/  SHF.R.S32.HI R3, RZ, 0x1f, R0 ;  /* 0x0000001fff037819 */ /* 0x000fc80000011400 */
[----:B------:R-:W-:Y:S02]  /*00b0*/  LEA.HI R3, R3, R0, RZ, 0x6 ;  /* 0x0000000003037211 */ /* 0x000fe400078f30ff */
[----:B--2---:R-:W-:Y:S02]  /*00c0*/  IABS R8, R5 ;  /* 0x0000000500087213 */ /* 0x004fe40000000000 */
[----:B------:R-:W-:Y:S02]  /*00d0*/  SHF.R.S32.HI R3, RZ, 0x6, R3 ;  /* 0x00000006ff037819 */ /* 0x000fe40000011403 */
[----:B----4-:R-:W-:Y:S02]  /*00e0*/  SHF.R.U32.HI R191, RZ, 0x4, R56 ;  /* 0x00000004ffbf7819 */ /* 0x010fe40000011638 */
[----:B------:R-:W-:Y:S01]  /*00f0*/  LEA.HI R192, R56, 0x3c, RZ, 0x1c ;  /* 0x0000003c38c07811 */ /* 0x000fe200078fe0ff */
[----:B------:R-:W-:Y:S01]  /*0100*/  IMAD.SHL.U32 R4, R3, 0x8, RZ ;  /* 0x0000000803047824 */ /* 0x000fe200078e00ff */
[----:B------:R-:W-:-:S04]  /*0110*/  SGXT.U32 R191, R191, 0x2 ;  /* 0x00000002bfbf781a */ /* 0x000fc80000000000 */
[-C--:B------:R-:W-:Y:S02]  /*0120*/  IABS R7, R4.reuse ;  /* 0x0000000400077213 */ /* 0x080fe40000000000 */
[----:B------:R-:W-:Y:S02]  /*0130*/  IABS R10, R4 ;  /* 0x00000004000a7213 */ /* 0x000fe40000000000 */
[----:B------:R-:W1:Y:S01]  /*0140*/  I2F.RP R0, R7 ;  /* 0x0000000700007306 */ /* 0x000e620000209400 */
[C---:B------:R-:W-:Y:S02]  /*0150*/  LOP3.LUT R176, R191.reuse, 0x4, RZ, 0xfc, !PT ;  /* 0x00000004bfb07812 */ /* 0x040fe400078efcff */
[C---:B------:R-:W-:Y:S02]  /*0160*/  LOP3.LUT R175, R191.reuse, 0x8, RZ, 0xfc, !PT ;  /* 0x00000008bfaf7812 */ /* 0x040fe400078efcff */
[C---:B------:R-:W-:Y:S02]  /*0170*/  LOP3.LUT R174, R191.reuse, 0xc, RZ, 0xfc, !PT ;  /* 0x0000000cbfae7812 */ /* 0x040fe400078efcff */
[----:B------:R-:W-:-:S02]  /*0180*/  LOP3.LUT R173, R191, 0x10, RZ, 0xfc, !PT ;  /* 0x00000010bfad7812 */ /* 0x000fc400078efcff */
[C---:B------:R-:W-:Y:S02]  /*0190*/  LOP3.LUT R181, R191.reuse, 0x14, RZ, 0xfc, !PT ;  /* 0x00000014bfb57812 */ /* 0x040fe400078efcff */
[C---:B------:R-:W-:Y:S02]  /*01a0*/  LOP3.LUT R182, R191.reuse, 0x18, RZ, 0xfc, !PT ;  /* 0x00000018bfb67812 */ /* 0x040fe400078efcff */
[C---:B------:R-:W-:Y:S01]  /*01b0*/  LOP3.LUT R183, R191.reuse, 0x1c, RZ, 0xfc, !PT ;  /* 0x0000001cbfb77812 */ /* 0x040fe200078efcff */
[----:B-1----:R-:W1:Y:S01]  /*01c0*/  MUFU.RCP R0, R0 ;  /* 0x0000000000007308 */ /* 0x002e620000001000 */
[C---:B------:R-:W-:Y:S02]  /*01d0*/  LOP3.LUT R184, R191.reuse, 0x20, RZ, 0xfc, !PT ;  /* 0x00000020bfb87812 */ /* 0x040fe400078efcff */
[C---:B------:R-:W-:Y:S02]  /*01e0*/  LOP3.LUT R185, R191.reuse, 0x24, RZ, 0xfc, !PT ;  /* 0x00000024bfb97812 */ /* 0x040fe400078efcff */
[----:B------:R-:W-:-:S02]  /*01f0*/  LOP3.LUT R186, R191, 0x28, RZ, 0xfc, !PT ;  /* 0x00000028bfba7812 */ /* 0x000fc400078efcff */
[C---:B------:R-:W-:Y:S02]  /*0200*/  LOP3.LUT R187, R191.reuse, 0x2c, RZ, 0xfc, !PT ;  /* 0x0000002cbfbb7812 */ /* 0x040fe400078efcff */
[C---:B------:R-:W-:Y:S02]  /*0210*/  LOP3.LUT R188, R191.reuse, 0x30, RZ, 0xfc, !PT ;  /* 0x00000030bfbc7812 */ /* 0x040fe400078efcff */
[C---:B------:R-:W-:Y:S02]  /*0220*/  LOP3.LUT R189, R191.reuse, 0x34, RZ, 0xfc, !PT ;  /* 0x00000034bfbd7812 */ /* 0x040fe400078efcff */
[----:B------:R-:W-:Y:S01]  /*0230*/  LOP3.LUT R190, R191, 0x38, RZ, 0xfc, !PT ;  /* 0x00000038bfbe7812 */ /* 0x000fe200078efcff */
[----:B-1----:R-:W-:Y:S01]  /*0240*/  VIADD R2, R0, 0xffffffe ;  /* 0x0ffffffe00027836 */ /* 0x002fe20000000000 */
[----:B------:R-:W-:-:S03]  /*0250*/  IADD3 R0, PT, PT, RZ, -R10, RZ ;  /* 0x8000000aff007210 */ /* 0x000fc60007ffe0ff */
[----:B------:R1:W2:Y:S02]  /*0260*/  F2I.FTZ.U32.TRUNC.NTZ R3, R2 ;  /* 0x0000000200037305 */ /* 0x0002a4000021f000 */
[----:B-1----:R-:W-:Y:S02]  /*0270*/  IMAD.MOV.U32 R2, RZ, RZ, RZ ;  /* 0x000000ffff027224 */ /* 0x002fe400078e00ff */
[----:B--2---:R-:W-:-:S04]  /*0280*/  IMAD.MOV R6, RZ, RZ, -R3 ;  /* 0x000000ffff067224 */ /* 0x004fc800078e0a03 */
[----:B------:R-:W-:Y:S02]  /*0290*/  IMAD R9, R6, R7, RZ ;  /* 0x0000000706097224 */ /* 0x000fe400078e02ff */
[----:B------:R-:W-:Y:S02]  /*02a0*/  IMAD.MOV.U32 R6, RZ, RZ, R8 ;  /* 0x000000ffff067224 */ /* 0x000fe400078e0008 */
[----:B------:R-:W-:-:S06]  /*02b0*/  IMAD.HI.U32 R3, R3, R9, R2 ;  /* 0x0000000903037227 */ /* 0x000fcc00078e0002 */
[----:B------:R-:W-:-:S04]  /*02c0*/  IMAD.HI.U32 R3, R3, R6, RZ ;  /* 0x0000000603037227 */ /* 0x000fc800078e00ff */
[----:B------:R-:W-:-:S05]  /*02d0*/  IMAD R0, R3, R0, R6 ;  /* 0x0000000003007224 */ /* 0x000fca00078e0206 */
[----:B------:R-:W-:-:S13]  /*02e0*/  ISETP.GT.U32.AND P1, PT, R7, R0, PT ;  /* 0x000000000700720c */ /* 0x000fda0003f24070 */
[----:B------:R-:W-:Y:S02]  /*02f0*/  @!P1 IMAD.IADD R0, R0, 0x1, -R7 ;  /* 0x0000000100009824 */ /* 0x000fe400078e0a07 */
[----:B------:R-:W-:Y:S01]  /*0300*/  @!P1 VIADD R3, R3, 0x1 ;  /* 0x0000000103039836 */ /* 0x000fe20000000000 */
[----:B------:R-:W-:Y:S02]  /*0310*/  ISETP.NE.AND P1, PT, R4, RZ, PT ;  /* 0x000000ff0400720c */ /* 0x000fe40003f25270 */
[----:B------:R-:W-:Y:S02]  /*0320*/  ISETP.GE.U32.AND P0, PT, R0, R7, PT ;  /* 0x000000070000720c */ /* 0x000fe40003f06070 */
[----:B------:R-:W-:-:S04]  /*0330*/  LOP3.LUT R0, R5, R4, RZ, 0x3c, !PT ;  /* 0x0000000405007212 */ /* 0x000fc800078e3cff */
[----:B------:R-:W-:Y:S01]  /*0340*/  ISETP.GE.AND P2, PT, R0, RZ, PT ;  /* 0x000000ff0000720c */ /* 0x000fe20003f46270 */
[----:B------:R-:W-:-:S06]  /*0350*/  VIADD R0, R44, 0xf ;  /* 0x0000000f2c007836 */ /* 0x000fcc0000000000 */
[----:B------:R-:W-:-:S04]  /*0360*/  @P0 VIADD R3, R3, 0x1 ;  /* 0x0000000103030836 */ /* 0x000fc80000000000 */
[----:B------:R-:W-:Y:S01]  /*0370*/  IMAD.MOV.U32 R2, RZ, RZ, R3 ;  /* 0x000000ffff027224 */ /* 0x000fe200078e0003 */
[----:B------:R-:W-:-:S03]  /*0380*/  SHF.R.S32.HI R3, RZ, 0x1f, R0 ;  /* 0x0000001fff037819 */ /* 0x000fc60000011400 */
[----:B------:R-:W-:Y:S01]  /*0390*/  @!P2 IMAD.MOV R2, RZ, RZ, -R2 ;  /* 0x000000ffff02a224 */ /* 0x000fe200078e0a02 */
[----:B------:R-:W-:Y:S02]  /*03a0*/  @!P1 LOP3.LUT R2, RZ, R4, RZ, 0x33, !PT ;  /* 0x00000004ff029212 */ /* 0x000fe400078e33ff */
[----:B------:R-:W-:Y:S02]  /*03b0*/  LEA.HI R3, R3, R0, RZ, 0x4 ;  /* 0x0000000003037211 */ /* 0x000fe400078f20ff */
[----:B------:R-:W-:Y:S01]  /*03c0*/  SHF.L.U32 R6, R2, 0x3, RZ ;  /* 0x0000000302067819 */ /* 0x000fe200000006ff */
[----:B------:R-:W-:-:S03]  /*03d0*/  IMAD.MOV R2, RZ, RZ, -R2 ;  /* 0x000000ffff027224 */ /* 0x000fc600078e0a02 */
[----:B------:R-:W-:Y:S01]  /*03e0*/  LEA.HI.SX32 R3, R3, -R6, 0x1c ;  /* 0x8000000603037211 */ /* 0x000fe200078fe2ff */
[----:B------:R-:W-:-:S03]  /*03f0*/  IMAD R4, R4, R2, R5 ;  /* 0x0000000204047224 */ /* 0x000fc600078e0205 */
[----:B------:R-:W-:Y:S02]  /*0400*/  VIMNMX R11, PT, PT, R3, 0x8, PT ;  /* 0x00000008030b7848 */ /* 0x000fe40003fe0100 */
[----:B------:R-:W-:Y:S02]  /*0410*/  IABS R9, R4 ;  /* 0x0000000400097213 */ /* 0x000fe40000000000 */
[----:B------:R-:W-:-:S04]  /*0420*/  IABS R7, R11 ;  /* 0x0000000b00077213 */ /* 0x000fc80000000000 */
[----:B------:R-:W1:Y:S08]  /*0430*/  I2F.RP R0, R7 ;  /* 0x0000000700007306 */ /* 0x000e700000209400 */
[----:B-1----:R-:W1:Y:S02]  /*0440*/  MUFU.RCP R0, R0 ;  /* 0x0000000000007308 */ /* 0x002e640000001000 */
[----:B-1----:R-:W-:-:S06]  /*0450*/  VIADD R3, R0, 0xffffffe ;  /* 0x0ffffffe00037836 */ /* 0x002fcc0000000000 */
[----:B------:R-:W1:Y:S02]  /*0460*/  F2I.FTZ.U32.TRUNC.NTZ R3, R3 ;  /* 0x0000000300037305 */ /* 0x000e64000021f000 */
[----:B-1----:R-:W-:-:S04]  /*0470*/  IMAD.MOV R8, RZ, RZ, -R3 ;  /* 0x000000ffff087224 */ /* 0x002fc800078e0a03 */
[----:B------:R-:W-:Y:S01]  /*0480*/  IMAD.MOV.U32 R2, RZ, RZ, R8 ;  /* 0x000000ffff027224 */ /* 0x000fe200078e0008 */
[----:B------:R-:W-:-:S03]  /*0490*/  IABS R8, R11 ;  /* 0x0000000b00087213 */ /* 0x000fc60000000000 */
[----:B------:R-:W-:Y:S02]  /*04a0*/  IMAD R5, R2, R7, RZ ;  /* 0x0000000702057224 */ /* 0x000fe400078e02ff */
[----:B------:R-:W-:Y:S02]  /*04b0*/  IMAD.MOV.U32 R2, RZ, RZ, RZ ;  /* 0x000000ffff027224 */ /* 0x000fe400078e00ff */
[----:B------:R-:W-:Y:S02]  /*04c0*/  IMAD.MOV R0, RZ, RZ, -R8 ;  /* 0x000000ffff007224 */ /* 0x000fe400078e0a08 */
[----:B------:R-:W-:Y:S01]  /*04d0*/  IMAD.HI.U32 R2, R3, R5, R2 ;  /* 0x0000000503027227 */ /* 0x000fe200078e0002 */
[----:B------:R-:W-:-:S05]  /*04e0*/  LOP3.LUT R3, R56, 0xf, RZ, 0xc0, !PT ;  /* 0x0000000f38037812 */ /* 0x000fca00078ec0ff */
[----:B------:R-:W-:-:S04]  /*04f0*/  IMAD.HI.U32 R2, R2, R9, RZ ;  /* 0x0000000902027227 */ /* 0x000fc800078e00ff */
[----:B------:R-:W-:-:S05]  /*0500*/  IMAD R0, R2, R0, R9 ;  /* 0x0000000002007224 */ /* 0x000fca00078e0209 */
[----:B------:R-:W-:-:S13]  /*0510*/  ISETP.GT.U32.AND P1, PT, R7, R0, PT ;  /* 0x000000000700720c */ /* 0x000fda0003f24070 */
[-C--:B------:R-:W-:Y:S01]  /*0520*/  @!P1 IADD3 R0, PT, PT, R0, -R7.reuse, RZ ;  /* 0x8000000700009210 */ /* 0x080fe20007ffe0ff */
[----:B------:R-:W-:Y:S01]  /*0530*/  @!P1 VIADD R2, R2, 0x1 ;  /* 0x0000000102029836 */ /* 0x000fe20000000000 */
[----:B------:R-:W-:Y:S02]  /*0540*/  ISETP.NE.AND P1, PT, R11, RZ, PT ;  /* 0x000000ff0b00720c */ /* 0x000fe40003f25270 */
[----:B------:R-:W-:Y:S02]  /*0550*/  ISETP.GE.U32.AND P0, PT, R0, R7, PT ;  /* 0x000000070000720c */ /* 0x000fe40003f06070 */
[----:B------:R-:W-:-:S04]  /*0560*/  LOP3.LUT R0, R4, R11, RZ, 0x3c, !PT ;  /* 0x0000000b04007212 */ /* 0x000fc800078e3cff */
[----:B------:R-:W-:-:S07]  /*0570*/  ISETP.GE.AND P2, PT, R0, RZ, PT ;  /* 0x000000ff0000720c */ /* 0x000fce0003f46270 */
[----:B------:R-:W-:-:S06]  /*0580*/  @P0 VIADD R2, R2, 0x1 ;  /* 0x0000000102020836 */ /* 0x000fcc0000000000 */
[----:B------:R-:W-:Y:S01]  /*0590*/  @!P2 IMAD.MOV R2, RZ, RZ, -R2 ;  /* 0x000000ffff02a224 */ /* 0x000fe200078e0a02 */
[----:B------:R-:W-:-:S04]  /*05a0*/  @!P1 LOP3.LUT R2, RZ, R11, RZ, 0x33, !PT ;  /* 0x0000000bff029212 */ /* 0x000fc800078e33ff */
[----:B------:R-:W-:Y:S01]  /*05b0*/  SHF.L.U32 R161, R2, 0x6, RZ ;  /* 0x0000000602a17819 */ /* 0x000fe200000006ff */
[----:B------:R-:W-:-:S04]  /*05c0*/  IMAD.MOV R0, RZ, RZ, -R2 ;  /* 0x000000ffff007224 */ /* 0x000fc800078e0a02 */
[----:B------:R-:W-:-:S04]  /*05d0*/  IMAD R0, R11, R0, R4 ;  /* 0x000000000b007224 */ /* 0x000fc800078e0204 */
[----:B------:R-:W-:-:S04]  /*05e0*/  IMAD.IADD R0, R6, 0x1, R0 ;  /* 0x0000000106007824 */ /* 0x000fc800078e0200 */
[----:B------:R-:W-:Y:S01]  /*05f0*/  IMAD R162, R0, 0x10, R3 ;  /* 0x0000001000a27824 */ /* 0x000fe200078e0203 */
[----:B0-----:R-:W-:Y:S06]  /*0600*/  BRA.U UP0, `(.L_x_0) ;  /* 0x00000001001c7547 */ /* 0x001fec000b800000 */
[C---:B------:R-:W-:Y:S01]  /*0610*/  IMAD.SHL.U32 R172, R56.reuse, 0x10, RZ ;  /* 0x0000001038ac7824 */ /* 0x040fe200078e00ff */
[----:B------:R-:W-:Y:S02]  /*0620*/  LOP3.LUT R171, R56, 0x4, RZ, 0xc0, !PT ;  /* 0x0000000438ab7812 */ /* 0x000fe400078ec0ff */
[----:B------:R-:W-:Y:S02]  /*0630*/  CS2R R68, SRZ ;  /* 0x0000000000447805 */ /* 0x000fe4000001ff00 */
[----:B------:R-:W-:Y:S02]  /*0640*/  CS2R R4, SRZ ;  /* 0x0000000000047805 */ /* 0x000fe4000001ff00 */
[----:B------:R-:W-:Y:S02]  /*0650*/  CS2R R70, SRZ ;  /* 0x0000000000467805 */ /* 0x000fe4000001ff00 */
[----:B------:R-:W-:Y:S01]  /*0660*/  CS2R R2, SRZ ;  /* 0x0000000000027805 */ /* 0x000fe2000001ff00 */
[----:B------:R-:W-:Y:S06]  /*0670*/  BRA `(.L_x_1) ;  /* 0x0000007400607947 */ /* 0x000fec0003800000 */
.L_x_0:
[----:B------:R-:W-:Y:S01]  /*0680*/  IABS R13, R44 ;  /* 0x0000002c000d7213 */ /* 0x000fe20000000000 */
[C---:B------:R-:W-:Y:S01]  /*0690*/  VIADD R12, R161.reuse, 0x3e ;  /* 0x0000003ea10c7836 */ /* 0x040fe20000000000 */
[----:B------:R-:W-:Y:S01]  /*06a0*/  IABS R2, R45 ;  /* 0x0000002d00027213 */ /* 0x000fe20000000000 */
[C---:B------:R-:W-:Y:S01]  /*06b0*/  VIADD R14, R161.reuse, 0x3d ;  /* 0x0000003da10e7836 */ /* 0x040fe20000000000 */
[----:B------:R-:W0:Y:S01]  /*06c0*/  I2F.RP R3, R13 ;  /* 0x0000000d00037306 */ /* 0x000e220000209400 */
[----:B------:R-:W-:Y:S01]  /*06d0*/  ISETP.GE.AND P5, PT, R162, RZ, PT ;  /* 0x000000ffa200720c */ /* 0x000fe20003fa6270 */
[C---:B------:R-:W-:Y:S01]  /*06e0*/  VIADD R15, R161.reuse, 0x3c ;  /* 0x0000003ca10f7836 */ /* 0x040fe20000000000 */
[----:B------:R-:W-:Y:S01]  /*06f0*/  ISETP.GE.AND P4, PT, R12, RZ, PT ;  /* 0x000000ff0c00720c */ /* 0x000fe20003f86270 */
[C---:B------:R-:W-:Y:S01]  /*0700*/  VIADD R18, R161.reuse, 0x37 ;  /* 0x00000037a1127836 */ /* 0x040fe20000000000 */
[----:B------:R-:W-:Y:S01]  /*0710*/  IABS R11, R14 ;  /* 0x0000000e000b7213 */ /* 0x000fe20000000000 */
[C---:B------:R-:W-:Y:S01]  /*0720*/  VIADD R17, R161.reuse, 0x38 ;  /* 0x00000038a1117836 */ /* 0x040fe20000000000 */
[C---:B------:R-:W-:Y:S01]  /*0730*/  IADD3 R19, PT, PT, R161.reuse, 0x36, RZ ;  /* 0x00000036a1137810 */ /* 0x040fe20007ffe0ff */
[----:B------:R-:W1:Y:S01]  /*0740*/  I2F.RP R0, R2 ;  /* 0x0000000200007306 */ /* 0x000e620000209400 */
[C---:B------:R-:W-:Y:S01]  /*0750*/  VIADD R20, R161.reuse, 0x35 ;  /* 0x00000035a1147836 */ /* 0x040fe20000000000 */
[C---:B------:R-:W-:Y:S01]  /*0760*/  IADD3 R66, PT, PT, R161.reuse, 0xa, RZ ;  /* 0x0000000aa1427810 */ /* 0x040fe20007ffe0ff */
[C---:B------:R-:W-:Y:S01]  /*0770*/  VIADD R21, R161.reuse, 0x33 ;  /* 0x00000033a1157836 */ /* 0x040fe20000000000 */
[----:B------:R-:W-:Y:S01]  /*0780*/  IABS R16, R19 ;  /* 0x0000001300107213 */ /* 0x000fe20000000000 */
[C---:B------:R-:W-:Y:S01]  /*0790*/  VIADD R24, R161.reuse, 0x30 ;  /* 0x00000030a1187836 */ /* 0x040fe20000000000 */
[----:B------:R-:W-:Y:S01]  /*07a0*/  IABS R73, R66 ;  /* 0x0000004200497213 */ /* 0x000fe20000000000 */
[C---:B------:R-:W-:Y:S01]  /*07b0*/  VIADD R25, R161.reuse, 0x2f ;  /* 0x0000002fa1197836 */ /* 0x040fe20000000000 */
[----:B0-----:R-:W0:Y:S01]  /*07c0*/  MUFU.RCP R3, R3 ;  /* 0x0000000300037308 */ /* 0x001e220000001000 */
[C---:B------:R-:W-:Y:S01]  /*07d0*/  VIADD R27, R161.reuse, 0x2d ;  /* 0x0000002da11b7836 */ /* 0x040fe20000000000 */
[----:B------:R-:W-:Y:S01]  /*07e0*/  IABS R22, R24 ;  /* 0x0000001800167213 */ /* 0x000fe20000000000 */
[C---:B------:R-:W-:Y:S01]  /*07f0*/  VIADD R28, R161.reuse, 0x2c ;  /* 0x0000002ca11c7836 */ /* 0x040fe20000000000 */
[----:B------:R-:W-:Y:S01]  /*0800*/  IABS R23, R25 ;  /* 0x0000001900177213 */ /* 0x000fe20000000000 */
[C---:B------:R-:W-:Y:S01]  /*0810*/  VIADD R31, R161.reuse, 0x2a ;  /* 0x0000002aa11f7836 */ /* 0x040fe20000000000 */
[C---:B------:R-:W-:Y:S01]  /*0820*/  IADD3 R74, PT, PT, R161.reuse, 0x6, RZ ;  /* 0x00000006a14a7810 */ /* 0x040fe20007ffe0ff */
[C---:B------:R-:W-:Y:S01]  /*0830*/  VIADD R33, R161.reuse, 0x28 ;  /* 0x00000028a1217836 */ /* 0x040fe20000000000 */
[----:B-1----:R-:W1:Y:S01]  /*0840*/  MUFU.RCP R0, R0 ;  /* 0x0000000000007308 */ /* 0x002e620000001000 */
[----:B------:R-:W-:Y:S01]  /*0850*/  IABS R26, R28 ;  /* 0x0000001c001a7213 */ /* 0x000fe20000000000 */
[C---:B------:R-:W-:Y:S01]  /*0860*/  VIADD R32, R161.reuse, 0x29 ;  /* 0x00000029a1207836 */ /* 0x040fe20000000000 */
[----:B------:R-:W-:Y:S01]  /*0870*/  IABS R81, R74 ;  /* 0x0000004a00517213 */ /* 0x000fe20000000000 */
[C---:B------:R-:W-:Y:S01]  /*0880*/  VIADD R34, R161.reuse, 0x27 ;  /* 0x00000027a1227836 */ /* 0x040fe20000000000 */
[----:B------:R-:W-:Y:S01]  /*0890*/  IABS R30, R33 ;  /* 0x00000021001e7213 */ /* 0x000fe20000000000 */
[C---:B------:R-:W-:Y:S01]  /*08a0*/  VIADD R35, R161.reuse, 0x26 ;  /* 0x00000026a1237836 */ /* 0x040fe20000000000 */
[----:B------:R-:W-:Y:S01]  /*08b0*/  IABS R29, R32 ;  /* 0x00000020001d7213 */ /* 0x000fe20000000000 */
[C---:B------:R-:W-:Y:S01]  /*08c0*/  VIADD R41, R161.reuse, 0x21 ;  /* 0x00000021a1297836 */ /* 0x040fe20000000000 */
[----:B------:R-:W-:Y:S01]  /*08d0*/  IADD3 R78, PT, PT, R161, 0x4, RZ ;  /* 0x00000004a14e7810 */ /* 0x000fe20007ffe0ff */
[----:B0-----:R-:W-:Y:S01]  /*08e0*/  VIADD R6, R3, 0xffffffe ;  /* 0x0ffffffe03067836 */ /* 0x001fe20000000000 */
[----:B------:R-:W-:Y:S01]  /*08f0*/  IABS R60, R161 ;  /* 0x000000a1003c7213 */ /* 0x000fe20000000000 */
[C---:B------:R-:W-:Y:S01]  /*0900*/  VIADD R39, R161.reuse, 0x22 ;  /* 0x00000022a1277836 */ /* 0x040fe20000000000 */
[----:B------:R-:W-:Y:S01]  /*0910*/  IABS R37, R41 ;  /* 0x0000002900257213 */ /* 0x000fe20000000000 */
[----:B------:R0:W2:Y:S01]  /*0920*/  F2I.FTZ.U32.TRUNC.NTZ R7, R6 ;  /* 0x0000000600077305 */ /* 0x0000a2000021f000 */
[C---:B------:R-:W-:Y:S01]  /*0930*/  VIADD R43, R161.reuse, 0x20 ;  /* 0x00000020a12b7836 */ /* 0x040fe20000000000 */
[----:B------:R-:W-:Y:S01]  /*0940*/  IABS R85, R78 ;  /* 0x0000004e00557213 */ /* 0x000fe20000000000 */
[----:B-1----:R-:W-:Y:S01]  /*0950*/  VIADD R4, R0, 0xffffffe ;  /* 0x0ffffffe00047836 */ /* 0x002fe20000000000 */
[----:B------:R-:W-:Y:S01]  /*0960*/  IABS R36, R39 ;  /* 0x0000002700247213 */ /* 0x000fe20000000000 */
[C---:B------:R-:W-:Y:S01]  /*0970*/  VIADD R0, R161.reuse, 0x3f ;  /* 0x0000003fa1007836 */ /* 0x040fe20000000000 */
[----:B------:R-:W-:Y:S01]  /*0980*/  IABS R38, R43 ;  /* 0x0000002b00267213 */ /* 0x000fe20000000000 */
[C---:B------:R-:W-:Y:S01]  /*0990*/  VIADD R46, R161.reuse, 0x1e ;  /* 0x0000001ea12e7836 */ /* 0x040fe20000000000 */
[----:B------:R1:W3:Y:S01]  /*09a0*/  F2I.FTZ.U32.TRUNC.NTZ R5, R4 ;  /* 0x0000000400057305 */ /* 0x0002e2000021f000 */
[----:B0-----:R-:W-:Y:S01]  /*09b0*/  IMAD.MOV.U32 R6, RZ, RZ, RZ ;  /* 0x000000ffff067224 */ /* 0x001fe200078e00ff */
[----:B------:R-:W-:Y:S01]  /*09c0*/  ISETP.GE.AND P2, PT, R0, RZ, PT ;  /* 0x000000ff0000720c */ /* 0x000fe20003f46270 */
[C---:B------:R-:W-:Y:S01]  /*09d0*/  VIADD R47, R161.reuse, 0x1d ;  /* 0x0000001da12f7836 */ /* 0x040fe20000000000 */
[----:B------:R-:W0:Y:S01]  /*09e0*/  LDCU UR5, c[0x0][0x3a4] ;  /* 0x00007480ff0577ac */ /* 0x000e220008000800 */
[C---:B------:R-:W-:Y:S01]  /*09f0*/  VIADD R48, R161.reuse, 0x1c ;  /* 0x0000001ca1307836 */ /* 0x040fe20000000000 */
[----:B------:R-:W4:Y:S01]  /*0a00*/  LDC R177, c[0x0][0x3a8] ;  /* 0x0000ea00ffb17b82 */ /* 0x000f220000000800 */
[--C-:B--2---:R-:W-:Y:S01]  /*0a10*/  IMAD.MOV R8, RZ, RZ, -R7.reuse ;  /* 0x000000ffff087224 */ /* 0x104fe200078e0a07 */
[----:B------:R-:W-:Y:S01]  /*0a20*/  IABS R40, R47 ;  /* 0x0000002f00287213 */ /* 0x000fe20000000000 */
[----:B-1----:R-:W-:Y:S01]  /*0a30*/  IMAD.MOV.U32 R4, RZ, RZ, RZ ;  /* 0x000000ffff047224 */ /* 0x002fe200078e00ff */
[----:B------:R-:W-:Y:S01]  /*0a40*/  IABS R42, R48 ;  /* 0x00000030002a7213 */ /* 0x000fe20000000000 */
[----:B------:R-:W-:Y:S01]  /*0a50*/  IMAD R9, R8, R13, RZ ;  /* 0x0000000d08097224 */ /* 0x000fe200078e02ff */
[----:B------:R-:W-:Y:S01]  /*0a60*/  IABS R8, R162 ;  /* 0x000000a200087213 */ /* 0x000fe20000000000 */
[----:B------:R-:W-:Y:S01]  /*0a70*/  VIADD R49, R161, 0x1a ;  /* 0x0000001aa1317836 */ /* 0x000fe20000000000 */
[----:B------:R-:W-:Y:S01]  /*0a80*/  LOP3.LUT R171, R56, 0x4, RZ, 0xc0, !PT ;  /* 0x0000000438ab7812 */ /* 0x000fe200078ec0ff */
[----:B------:R-:W-:Y:S01]  /*0a90*/  IMAD.HI.U32 R7, R7, R9, R6 ;  /* 0x0000000907077227 */ /* 0x000fe200078e0006 */
[----:B------:R-:W-:-:S02]  /*0aa0*/  IABS R6, R0 ;  /* 0x0000000000067213 */ /* 0x000fc40000000000 */
[----:B------:R-:W-:Y:S01]  /*0ab0*/  IABS R9, R12 ;  /* 0x0000000c00097213 */ /* 0x000fe20000000000 */
[----:B---3--:R-:W-:Y:S02]  /*0ac0*/  IMAD.MOV R3, RZ, RZ, -R5 ;  /* 0x000000ffff037224 */ /* 0x008fe400078e0a05 */
[----:B------:R-:W-:-:S04]  /*0ad0*/  IMAD.HI.U32 R7, R7, R8, RZ ;  /* 0x0000000807077227 */ /* 0x000fc800078e00ff */
[----:B------:R-:W-:Y:S01]  /*0ae0*/  VIADD R52, R161, 0x16 ;  /* 0x00000016a1347836 */ /* 0x000fe20000000000 */
[----:B------:R-:W-:Y:S01]  /*0af0*/  IADD3 R7, PT, PT, -R7, RZ, RZ ;  /* 0x000000ff07077210 */ /* 0x000fe20007ffe1ff */
[C---:B------:R-:W-:Y:S02]  /*0b00*/  VIADD R54, R161.reuse, 0x13 ;  /* 0x00000013a1367836 */ /* 0x040fe40000000000 */
[----:B------:R-:W-:Y:S01]  /*0b10*/  VIADD R58, R161, 0xd ;  /* 0x0000000da13a7836 */ /* 0x000fe20000000000 */
[----:B------:R-:W-:Y:S01]  /*0b20*/  IABS R50, R52 ;  /* 0x0000003400327213 */ /* 0x000fe20000000000 */
[----:B------:R-:W-:Y:S01]  /*0b30*/  IMAD R8, R13, R7, R8 ;  /* 0x000000070d087224 */ /* 0x000fe200078e0208 */
[----:B------:R-:W-:Y:S01]  /*0b40*/  IABS R55, R54 ;  /* 0x0000003600377213 */ /* 0x000fe20000000000 */
[----:B------:R-:W-:Y:S01]  /*0b50*/  IMAD R7, R3, R2, RZ ;  /* 0x0000000203077224 */ /* 0x000fe200078e02ff */
[----:B------:R-:W-:Y:S01]  /*0b60*/  IABS R67, R58 ;  /* 0x0000003a00437213 */ /* 0x000fe20000000000 */
[----:B------:R-:W-:Y:S01]  /*0b70*/  VIADD R64, R161, 0xb ;  /* 0x0000000ba1407836 */ /* 0x000fe20000000000 */
[----:B------:R-:W-:Y:S01]  /*0b80*/  ISETP.GT.U32.AND P0, PT, R13, R8, PT ;  /* 0x000000080d00720c */ /* 0x000fe20003f04070 */
[----:B------:R-:W-:-:S03]  /*0b90*/  IMAD.HI.U32 R7, R5, R7, R4 ;  /* 0x0000000705077227 */ /* 0x000fc600078e0004 */
[----:B------:R-:W-:Y:S01]  /*0ba0*/  IABS R71, R64 ;  /* 0x0000004000477213 */ /* 0x000fe20000000000 */
[----:B------:R-:W-:Y:S02]  /*0bb0*/  VIADD R62, R161, 0xc ;  /* 0x0000000ca13e7836 */ /* 0x000fe40000000000 */
[----:B------:R-:W-:-:S03]  /*0bc0*/  IMAD.HI.U32 R3, R7, R6, RZ ;  /* 0x0000000607037227 */ /* 0x000fc600078e00ff */
[----:B------:R-:W-:Y:S01]  /*0bd0*/  IABS R69, R62 ;  /* 0x0000003e00457213 */ /* 0x000fe20000000000 */
[----:B------:R-:W-:-:S04]  /*0be0*/  IMAD.HI.U32 R4, R7, R9, RZ ;  /* 0x0000000907047227 */ /* 0x000fc800078e00ff */
[----:B------:R-:W-:Y:S01]  /*0bf0*/  @!P0 IMAD.IADD R8, R8, 0x1, -R13 ;  /* 0x0000000108088824 */ /* 0x000fe200078e0a0d */
[----:B------:R-:W-:Y:S01]  /*0c00*/  IADD3 R10, PT, PT, -R4, RZ, RZ ;  /* 0x000000ff040a7210 */ /* 0x000fe20007ffe1ff */
[----:B------:R-:W-:Y:S01]  /*0c10*/  IMAD.MOV R3, RZ, RZ, -R3 ;  /* 0x000000ffff037224 */ /* 0x000fe200078e0a03 */
[----:B------:R-:W-:Y:S01]  /*0c20*/  ISETP.GE.AND P0, PT, R14, RZ, PT ;  /* 0x000000ff0e00720c */ /* 0x000fe20003f06270 */
[----:B------:R-:W-:Y:S01]  /*0c30*/  IMAD.HI.U32 R5, R7, R11, RZ ;  /* 0x0000000b07057227 */ /* 0x000fe200078e00ff */
[----:B------:R-:W-:-:S03]  /*0c40*/  ISETP.GT.U32.AND P3, PT, R13, R8, PT ;  /* 0x000000080d00720c */ /* 0x000fc60003f64070 */
[C---:B------:R-:W-:Y:S02]  /*0c50*/  IMAD R4, R2.reuse, R3, R6 ;  /* 0x0000000302047224 */ /* 0x040fe400078e0206 */
[C---:B------:R-:W-:Y:S01]  /*0c60*/  IMAD R3, R2.reuse, R10, R9 ;  /* 0x0000000a02037224 */ /* 0x040fe200078e0209 */
[----:B------:R-:W-:Y:S01]  /*0c70*/  IABS R9, R15 ;  /* 0x0000000f00097213 */ /* 0x000fe20000000000 */
[----:B------:R-:W-:Y:S01]  /*0c80*/  IMAD.MOV R5, RZ, RZ, -R5 ;  /* 0x000000ffff057224 */ /* 0x000fe200078e0a05 */
[C---:B------:R-:W-:Y:S01]  /*0c90*/  ISETP.GT.U32.AND P1, PT, R2.reuse, R4, PT ;  /* 0x000000040200720c */ /* 0x040fe20003f24070 */
[C---:B------:R-:W-:Y:S01]  /*0ca0*/  VIADD R14, R161.reuse, 0x3a ;  /* 0x0000003aa10e7836 */ /* 0x040fe20000000000 */
[C---:B------:R-:W-:Y:S01]  /*0cb0*/  ISETP.GT.U32.AND P6, PT, R2.reuse, R3, PT ;  /* 0x000000030200720c */ /* 0x040fe20003fc4070 */
[----:B------:R-:W-:Y:S02]  /*0cc0*/  IMAD R5, R2, R5, R11 ;  /* 0x0000000502057224 */ /* 0x000fe400078e020b */
[----:B------:R-:W-:Y:S01]  /*0cd0*/  @!P3 IMAD.IADD R8, R8, 0x1, -R13 ;  /* 0x000000010808b824 */ /* 0x000fe200078e0a0d */
[----:B------:R-:W-:Y:S01]  /*0ce0*/  IABS R12, R14 ;  /* 0x0000000e000c7213 */ /* 0x000fe20000000000 */
[----:B------:R-:W-:Y:S01]  /*0cf0*/  VIADD R13, R161, 0x3b ;  /* 0x0000003ba10d7836 */ /* 0x000fe20000000000 */
[----:B------:R-:W-:Y:S01]  /*0d00*/  ISETP.NE.AND P3, PT, R44, RZ, PT ;  /* 0x000000ff2c00720c */ /* 0x000fe20003f65270 */
[----:B------:R-:W-:-:S02]  /*0d10*/  IMAD.MOV.U32 R0, RZ, RZ, R8 ;  /* 0x000000ffff007224 */ /* 0x000fc400078e0008 */
[----:B------:R-:W-:Y:S01]  /*0d20*/  IMAD.HI.U32 R6, R7, R9, RZ ;  /* 0x0000000907067227 */ /* 0x000fe200078e00ff */
[----:B------:R-:W-:-:S03]  /*0d30*/  IABS R10, R13 ;  /* 0x0000000d000a7213 */ /* 0x000fc60000000000 */
[----:B------:R-:W-:Y:S01]  /*0d40*/  @!P1 IMAD.IADD R4, R4, 0x1, -R2 ;  /* 0x0000000104049824 */ /* 0x000fe200078e0a02 */
[----:B------:R-:W-:Y:S01]  /*0d50*/  @!P6 IADD3 R3, PT, PT, R3, -R2, RZ ;  /* 0x800000020303e210 */ /* 0x000fe20007ffe0ff */
[----:B------:R-:W-:Y:S01]  /*0d60*/  @!P5 IMAD.MOV R0, RZ, RZ, -R0 ;  /* 0x000000ffff00d224 */ /* 0x000fe200078e0a00 */
[C---:B------:R-:W-:Y:S01]  /*0d70*/  ISETP.GT.U32.AND P5, PT, R2.reuse, R5, PT ;  /* 0x000000050200720c */ /* 0x040fe20003fa4070 */
[----:B------:R-:W-:Y:S01]  /*0d80*/  IMAD.MOV R6, RZ, RZ, -R6 ;  /* 0x000000ffff067224 */ /* 0x000fe200078e0a06 */
[C---:B------:R-:W-:Y:S01]  /*0d90*/  ISETP.GT.U32.AND P6, PT, R2.reuse, R4, PT ;  /* 0x000000040200720c */ /* 0x040fe20003fc4070 */
[----:B------:R-:W-:Y:S01]  /*0da0*/  IMAD.HI.U32 R8, R7, R10, RZ ;  /* 0x0000000a07087227 */ /* 0x000fe200078e00ff */
[C---:B------:R-:W-:Y:S02]  /*0db0*/  ISETP.GT.U32.AND P1, PT, R2.reuse, R3, PT ;  /* 0x000000030200720c */ /* 0x040fe40003f24070 */
[----:B------:R-:W-:Y:S01]  /*0dc0*/  @!P3 LOP3.LUT R0, RZ, R44, RZ, 0x33, !PT ;  /* 0x0000002cff00b212 */ /* 0x000fe200078e33ff */
[----:B------:R-:W-:Y:S01]  /*0dd0*/  IMAD R6, R2, R6, R9 ;  /* 0x0000000602067224 */ /* 0x000fe200078e0209 */
[----:B------:R-:W-:Y:S01]  /*0de0*/  ISETP.GE.AND P3, PT, R15, RZ, PT ;  /* 0x000000ff0f00720c */ /* 0x000fe20003f66270 */
[----:B------:R-:W-:Y:S01]  /*0df0*/  IMAD.HI.U32 R9, R7, R12, RZ ;  /* 0x0000000c07097227 */ /* 0x000fe200078e00ff */
[----:B------:R-:W-:-:S03]  /*0e00*/  IABS R15, R18 ;  /* 0x00000012000f7213 */ /* 0x000fc60000000000 */
[--C-:B------:R-:W-:Y:S01]  /*0e10*/  @!P5 IMAD.IADD R5, R5, 0x1, -R2.reuse ;  /* 0x000000010505d824 */ /* 0x100fe200078e0a02 */
[----:B------:R-:W-:Y:S01]  /*0e20*/  IADD3 R9, PT, PT, -R9, RZ, RZ ;  /* 0x000000ff09097210 */ /* 0x000fe20007ffe1ff */
[--C-:B------:R-:W-:Y:S01]  /*0e30*/  @!P6 IMAD.IADD R4, R4, 0x1, -R2.reuse ;  /* 0x000000010404e824 */ /* 0x100fe200078e0a02 */
[C---:B------:R-:W-:Y:S01]  /*0e40*/  ISETP.GT.U32.AND P6, PT, R2.reuse, R6, PT ;  /* 0x000000060200720c */ /* 0x040fe20003fc4070 */
[----:B------:R-:W-:Y:S01]  /*0e50*/  @!P1 IMAD.IADD R3, R3, 0x1, -R2 ;  /* 0x0000000103039824 */ /* 0x000fe200078e0a02 */
[----:B------:R-:W-:Y:S01]  /*0e60*/  ISETP.GE.AND P1, PT, R13, RZ, PT ;  /* 0x000000ff0d00720c */ /* 0x000fe20003f26270 */
[----:B------:R-:W-:Y:S01]  /*0e70*/  @!P2 IMAD.MOV R4, RZ, RZ, -R4 ;  /* 0x000000ffff04a224 */ /* 0x000fe200078e0a04 */
[----:B------:R-:W-:Y:S01]  /*0e80*/  ISETP.GT.U32.AND P2, PT, R2, R5, PT ;  /* 0x000000050200720c */ /* 0x000fe20003f44070 */
[----:B------:R-:W-:Y:S01]  /*0e90*/  IMAD.MOV R11, RZ, RZ, -R8 ;  /* 0x000000ffff0b7224 */ /* 0x000fe200078e0a08 */
[----:B------:R-:W-:Y:S01]  /*0ea0*/  ISETP.GE.AND P5, PT, R14, RZ, PT ;  /* 0x000000ff0e00720c */ /* 0x000fe20003fa6270 */
[----:B------:R-:W-:Y:S01]  /*0eb0*/  VIADD R13, R161, 0x39 ;  /* 0x00000039a10d7836 */ /* 0x000fe20000000000 */
[----:B------:R-:W-:Y:S01]  /*0ec0*/  IABS R14, R17 ;  /* 0x00000011000e7213 */ /* 0x000fe20000000000 */
[----:B------:R-:W-:-:S02]  /*0ed0*/  IMAD R8, R2, R11, R10 ;  /* 0x0000000b02087224 */ /* 0x000fc400078e020a */
[C---:B------:R-:W-:Y:S01]  /*0ee0*/  IMAD R9, R2.reuse, R9, R12 ;  /* 0x0000000902097224 */ /* 0x040fe200078e020c */
[----:B------:R-:W-:Y:S01]  /*0ef0*/  IABS R11, R13 ;  /* 0x0000000d000b7213 */ /* 0x000fe20000000000 */
[----:B------:R-:W-:Y:S01]  /*0f00*/  @!P4 IMAD.MOV R3, RZ, RZ, -R3 ;  /* 0x000000ffff03c224 */ /* 0x000fe200078e0a03 */
[----:B------:R-:W-:Y:S01]  /*0f10*/  ISETP.GT.U32.AND P4, PT, R2, R8, PT ;  /* 0x000000080200720c */ /* 0x000fe20003f84070 */
[----:B------:R-:W-:Y:S02]  /*0f20*/  @!P6 IMAD.IADD R6, R6, 0x1, -R2 ;  /* 0x000000010606e824 */ /* 0x000fe400078e0a02 */
[----:B------:R-:W-:-:S03]  /*0f30*/  IMAD.HI.U32 R10, R7, R11, RZ ;  /* 0x0000000b070a7227 */ /* 0x000fc600078e00ff */
[C---:B------:R-:W-:Y:S01]  /*0f40*/  ISETP.GT.U32.AND P6, PT, R2.reuse, R6, PT ;  /* 0x000000060200720c */ /* 0x040fe20003fc4070 */
[----:B------:R-:W-:Y:S01]  /*0f50*/  @!P2 IMAD.IADD R5, R5, 0x1, -R2 ;  /* 0x000000010505a824 */ /* 0x000fe200078e0a02 */
[----:B------:R-:W-:Y:S01]  /*0f60*/  ISETP.GT.U32.AND P2, PT, R2, R9, PT ;  /* 0x000000090200720c */ /* 0x000fe20003f44070 */
[----:B------:R-:W-:Y:S02]  /*0f70*/  IMAD.MOV R10, RZ, RZ, -R10 ;  /* 0x000000ffff0a7224 */ /* 0x000fe400078e0a0a */
[----:B------:R-:W-:Y:S01]  /*0f80*/  IMAD.HI.U32 R12, R7, R15, RZ ;  /* 0x0000000f070c7227 */ /* 0x000fe200078e00ff */
[----:B------:R-:W-:-:S03]  /*0f90*/  @!P0 IADD3 R5, PT, PT, -R5, RZ, RZ ;  /* 0x000000ff05058210 */ /* 0x000fc60007ffe1ff */
[----:B------:R-:W-:Y:S02]  /*0fa0*/  IMAD R10, R2, R10, R11 ;  /* 0x0000000a020a7224 */ /* 0x000fe400078e020b */
[--C-:B------:R-:W-:Y:S02]  /*0fb0*/  @!P4 IMAD.IADD R8, R8, 0x1, -R2.reuse ;  /* 0x000000010808c824 */ /* 0x100fe400078e0a02 */
[--C-:B------:R-:W-:Y:S01]  /*0fc0*/  @!P6 IMAD.IADD R6, R6, 0x1, -R2.reuse ;  /* 0x000000010606e824 */ /* 0x100fe200078e0a02 */
[C---:B------:R-:W-:Y:S01]  /*0fd0*/  ISETP.GT.U32.AND P4, PT, R2.reuse, R10, PT ;  /* 0x0000000a0200720c */ /* 0x040fe20003f84070 */
[----:B------:R-:W-:Y:S01]  /*0fe0*/  @!P2 IMAD.IADD R9, R9, 0x1, -R2 ;  /* 0x000000010909a824 */ /* 0x000fe200078e0a02 */
[----:B------:R-:W-:Y:S01]  /*0ff0*/  ISETP.GE.AND P6, PT, R13, RZ, PT ;  /* 0x000000ff0d00720c */ /* 0x000fe20003fc6270 */
[----:B------:R-:W-:Y:S01]  /*1000*/  IMAD.HI.U32 R13, R7, R16, RZ ;  /* 0x00000010070d7227 */ /* 0x000fe200078e00ff */
[C---:B------:R-:W-:Y:S02]  /*1010*/  ISETP.GT.U32.AND P2, PT, R2.reuse, R8, PT ;  /* 0x000000080200720c */ /* 0x040fe40003f44070 */
[----:B------:R-:W-:Y:S01]  /*1020*/  ISETP.GT.U32.AND P0, PT, R2, R9, PT ;  /* 0x000000090200720c */ /* 0x000fe20003f04070 */
[----:B------:R-:W-:-:S02]  /*1030*/  IMAD.MOV R13, RZ, RZ, -R13 ;  /* 0x000000ffff0d7224 */ /* 0x000fc400078e0a0d */
[----:B------:R-:W-:-:S04]  /*1040*/  IMAD.HI.U32 R11, R7, R14, RZ ;  /* 0x0000000e070b7227 */ /* 0x000fc800078e00ff */
[----:B------:R-:W-:Y:S02]  /*1050*/  @!P4 IMAD.IADD R10, R10, 0x1, -R2 ;  /* 0x000000010a0ac824 */ /* 0x000fe400078e0a02 */
[C---:B------:R-:W-:Y:S02]  /*1060*/  IMAD R13, R2.reuse, R13, R16 ;  /* 0x0000000d020d7224 */ /* 0x040fe400078e0210 */
[----:B------:R-:W-:Y:S01]  /*1070*/  IMAD.MOV R12, RZ, RZ, -R12 ;  /* 0x000000ffff0c7224 */ /* 0x000fe200078e0a0c */
[----:B------:R-:W-:Y:S01]  /*1080*/  ISETP.GT.U32.AND P4, PT, R2, R10, PT ;  /* 0x0000000a0200720c */ /* 0x000fe20003f84070 */
[----:B------:R-:W-:Y:S01]  /*1090*/  @!P0 IMAD.IADD R9, R9, 0x1, -R2 ;  /* 0x0000000109098824 */ /* 0x000fe200078e0a02 */
[----:B------:R-:W-:Y:S01]  /*10a0*/  @!P2 IADD3 R8, PT, PT, R8, -R2, RZ ;  /* 0x800000020808a210 */ /* 0x000fe20007ffe0ff */
[----:B------:R-:W-:Y:S02]  /*10b0*/  IMAD.MOV R11, RZ, RZ, -R11 ;  /* 0x000000ffff0b7224 */ /* 0x000fe400078e0a0b */
[----:B------:R-:W-:Y:S01]  /*10c0*/  @!P5 IMAD.MOV R9, RZ, RZ, -R9 ;  /* 0x000000ffff09d224 */ /* 0x000fe200078e0a09 */
[C---:B------:R-:W-:Y:S01]  /*10d0*/  ISETP.GT.U32.AND P5, PT, R2.reuse, R13, PT ;  /* 0x0000000d0200720c */ /* 0x040fe20003fa4070 */
[C---:B------:R-:W-:Y:S01]  /*10e0*/  IMAD R12, R2.reuse, R12, R15 ;  /* 0x0000000c020c7224 */ /* 0x040fe200078e020f */
[----:B------:R-:W-:Y:S01]  /*10f0*/  IABS R15, R20 ;  /* 0x00000014000f7213 */ /* 0x000fe20000000000 */
[----:B------:R-:W-:-:S02]  /*1100*/  IMAD R11, R2, R11, R14 ;  /* 0x0000000b020b7224 */ /* 0x000fc400078e020e */
[----:B------:R-:W-:Y:S01]  /*1110*/  @!P3 IMAD.MOV R6, RZ, RZ, -R6 ;  /* 0x000000ffff06b224 */ /* 0x000fe200078e0a06 */
[----:B------:R-:W-:Y:S01]  /*1120*/  ISETP.GE.AND P3, PT, R17, RZ, PT ;  /* 0x000000ff1100720c */ /* 0x000fe20003f66270 */
[--C-:B------:R-:W-:Y:S01]  /*1130*/  @!P4 IMAD.IADD R10, R10, 0x1, -R2.reuse ;  /* 0x000000010a0ac824 */ /* 0x100fe200078e0a02 */
[----:B------:R-:W-:Y:S01]  /*1140*/  ISETP.GE.AND P4, PT, R19, RZ, PT ;  /* 0x000000ff1300720c */ /* 0x000fe20003f86270 */
[----:B------:R-:W-:Y:S01]  /*1150*/  IMAD.HI.U32 R14, R7, R15, RZ ;  /* 0x0000000f070e7227 */ /* 0x000fe200078e00ff */
[C---:B------:R-:W-:Y:S02]  /*1160*/  ISETP.GT.U32.AND P2, PT, R2.reuse, R11, PT ;  /* 0x0000000b0200720c */ /* 0x040fe40003f44070 */
[----:B------:R-:W-:Y:S01]  /*1170*/  ISETP.GT.U32.AND P0, PT, R2, R12, PT ;  /* 0x0000000c0200720c */ /* 0x000fe20003f04070 */
[----:B------:R-:W-:Y:S01]  /*1180*/  VIADD R19, R161, 0x34 ;  /* 0x00000034a1137836 */ /* 0x000fe20000000000 */
[----:B------:R-:W-:Y:S01]  /*1190*/  IADD3 R14, PT, PT, -R14, RZ, RZ ;  /* 0x000000ff0e0e7210 */ /* 0x000fe20007ffe1ff */
[----:B------:R-:W-:-:S02]  /*11a0*/  @!P5 IMAD.IADD R13, R13, 0x1, -R2 ;  /* 0x000000010d0dd824 */ /* 0x000fc400078e0a02 */
[----:B------:R-:W-:Y:S01]  /*11b0*/  @!P1 IMAD.MOV R8, RZ, RZ, -R8 ;  /* 0x000000ffff089224 */ /* 0x000fe200078e0a08 */
[----:B------:R-:W-:Y:S01]  /*11c0*/  IABS R17, R19 ;  /* 0x0000001300117213 */ /* 0x000fe20000000000 */
[C---:B------:R-:W-:Y:S01]  /*11d0*/  IMAD R14, R2.reuse, R14, R15 ;  /* 0x0000000e020e7224 */ /* 0x040fe200078e020f */
[----:B------:R-:W-:Y:S01]  /*11e0*/  ISETP.GT.U32.AND P5, PT, R2, R13, PT ;  /* 0x0000000d0200720c */ /* 0x000fe20003fa4070 */
[----:B------:R-:W-:Y:S01]  /*11f0*/  @!P6 IMAD.MOV R10, RZ, RZ, -R10 ;  /* 0x000000ffff0ae224 */ /* 0x000fe200078e0a0a */
[----:B------:R-:W-:Y:S01]  /*1200*/  ISETP.GE.AND P1, PT, R18, RZ, PT ;  /* 0x000000ff1200720c */ /* 0x000fe20003f26270 */
[----:B------:R-:W-:Y:S01]  /*1210*/  IMAD.HI.U32 R15, R7, R17, RZ ;  /* 0x00000011070f7227 */ /* 0x000fe200078e00ff */
[----:B------:R-:W-:Y:S02]  /*1220*/  IABS R18, R21 ;  /* 0x0000001500127213 */ /* 0x000fe40000000000 */
[----:B------:R-:W-:Y:S01]  /*1230*/  ISETP.GT.U32.AND P6, PT, R2, R14, PT ;  /* 0x0000000e0200720c */ /* 0x000fe20003fc4070 */
[----:B------:R-:W-:-:S02]  /*1240*/  @!P2 IMAD.IADD R11, R11, 0x1, -R2 ;  /* 0x000000010b0ba824 */ /* 0x000fc400078e0a02 */
[----:B------:R-:W-:Y:S02]  /*1250*/  IMAD.MOV R15, RZ, RZ, -R15 ;  /* 0x000000ffff0f7224 */ /* 0x000fe400078e0a0f */
[----:B------:R-:W-:Y:S01]  /*1260*/  IMAD.HI.U32 R16, R7, R18, RZ ;  /* 0x0000001207107227 */ /* 0x000fe200078e00ff */
[----:B------:R-:W-:-:S03]  /*1270*/  ISETP.GT.U32.AND P2, PT, R2, R11, PT ;  /* 0x0000000b0200720c */ /* 0x000fc60003f44070 */
[----:B------:R-:W-:Y:S02]  /*1280*/  @!P0 IMAD.IADD R12, R12, 0x1, -R2 ;  /* 0x000000010c0c8824 */ /* 0x000fe400078e0a02 */
[C---:B------:R-:W-:Y:S02]  /*1290*/  IMAD R15, R2.reuse, R15, R17 ;  /* 0x0000000f020f7224 */ /* 0x040fe400078e0211 */
[----:B------:R-:W-:Y:S01]  /*12a0*/  IMAD.MOV R17, RZ, RZ, -R16 ;  /* 0x000000ffff117224 */ /* 0x000fe200078e0a10 */
[C---:B------:R-:W-:Y:S01]  /*12b0*/  ISETP.GT.U32.AND P0, PT, R2.reuse, R12, PT ;  /* 0x0000000c0200720c */ /* 0x040fe20003f04070 */
[----:B------:R-:W-:Y:S01]  /*12c0*/  @!P5 IMAD.IADD R13, R13, 0x1, -R2 ;  /* 0x000000010d0dd824 */ /* 0x000fe200078e0a02 */
[C---:B------:R-:W-:Y:S01]  /*12d0*/  ISETP.GT.U32.AND P5, PT, R2.reuse, R15, PT ;  /* 0x0000000f0200720c */ /* 0x040fe20003fa4070 */
[----:B------:R-:W-:Y:S02]  /*12e0*/  IMAD R16, R2, R17, R18 ;  /* 0x0000001102107224 */ /* 0x000fe400078e0212 */
[--C-:B------:R-:W-:Y:S01]  /*12f0*/  @!P2 IMAD.IADD R11, R11, 0x1, -R2.reuse ;  /* 0x000000010b0ba824 */ /* 0x100fe200078e0a02 */
[----:B------:R-:W-:Y:S01]  /*1300*/  @!P4 IADD3 R13, PT, PT, -R13, RZ, RZ ;  /* 0x000000ff0d0dc210 */ /* 0x000fe20007ffe1ff */
[--C-:B------:R-:W-:Y:S01]  /*1310*/  @!P6 IMAD.IADD R14, R14, 0x1, -R2.reuse ;  /* 0x000000010e0ee824 */ /* 0x100fe200078e0a02 */
[----:B------:R-:W-:Y:S01]  /*1320*/  ISETP.GT.U32.AND P4, PT, R2, R16, PT ;  /* 0x000000100200720c */ /* 0x000fe20003f84070 */
[----:B------:R-:W-:Y:S01]  /*1330*/  @!P3 IMAD.MOV R11, RZ, RZ, -R11 ;  /* 0x000000ffff0bb224 */ /* 0x000fe200078e0a0b */
[----:B------:R-:W-:Y:S01]  /*1340*/  ISETP.GE.AND P2, PT, R20, RZ, PT ;  /* 0x000000ff1400720c */ /* 0x000fe20003f46270 */
[C---:B------:R-:W-:Y:S01]  /*1350*/  VIADD R18, R161.reuse, 0x31 ;  /* 0x00000031a1127836 */ /* 0x040fe20000000000 */
[----:B------:R-:W-:Y:S01]  /*1360*/  IADD3 R20, PT, PT, R161, 0x32, RZ ;  /* 0x00000032a1147810 */ /* 0x000fe20007ffe0ff */
[--C-:B------:R-:W-:Y:S01]  /*1370*/  @!P0 IMAD.IADD R12, R12, 0x1, -R2.reuse ;  /* 0x000000010c0c8824 */ /* 0x100fe200078e0a02 */
[----:B------:R-:W-:Y:S01]  /*1380*/  ISETP.GE.AND P0, PT, R19, RZ, PT ;  /* 0x000000ff1300720c */ /* 0x000fe20003f06270 */
[----:B------:R-:W-:Y:S01]  /*1390*/  @!P5 IMAD.IADD R15, R15, 0x1, -R2 ;  /* 0x000000010f0fd824 */ /* 0x000fe200078e0a02 */
[----:B------:R-:W-:Y:S01]  /*13a0*/  IABS R19, R20 ;  /* 0x0000001400137213 */ /* 0x000fe20000000000 */
[----:B------:R-:W-:Y:S01]  /*13b0*/  @!P1 IMAD.MOV R12, RZ, RZ, -R12 ;  /* 0x000000ffff0c9224 */ /* 0x000fe200078e0a0c */
[----:B------:R-:W-:Y:S01]  /*13c0*/  ISETP.GE.AND P3, PT, R21, RZ, PT ;  /* 0x000000ff1500720c */ /* 0x000fe20003f66270 */
[----:B------:R-:W-:Y:S01]  /*13d0*/  VIADD R44, R161, 0x1f ;  /* 0x0000001fa12c7836 */ /* 0x000fe20000000000 */
[----:B------:R-:W-:Y:S01]  /*13e0*/  ISETP.GT.U32.AND P5, PT, R2, R15, PT ;  /* 0x0000000f0200720c */ /* 0x000fe20003fa4070 */
[----:B------:R-:W-:Y:S01]  /*13f0*/  IMAD.HI.U32 R17, R7, R19, RZ ;  /* 0x0000001307117227 */ /* 0x000fe200078e00ff */
[----:B------:R-:W-:-:S02]  /*1400*/  @!P4 IADD3 R16, PT, PT, R16, -R2, RZ ;  /* 0x800000021010c210 */ /* 0x000fc40007ffe0ff */
[C---:B------:R-:W-:Y:S01]  /*1410*/  ISETP.GT.U32.AND P6, PT, R2.reuse, R14, PT ;  /* 0x0000000e0200720c */ /* 0x040fe20003fc4070 */
[----:B------:R-:W-:Y:S01]  /*1420*/  IMAD.MOV R17, RZ, RZ, -R17 ;  /* 0x000000ffff117224 */ /* 0x000fe200078e0a11 */
[----:B------:R-:W-:Y:S01]  /*1430*/  ISETP.GT.U32.AND P4, PT, R2, R16, PT ;  /* 0x000000100200720c */ /* 0x000fe20003f84070 */
[----:B------:R-:W-:Y:S01]  /*1440*/  VIADD R68, R161, 0x9 ;  /* 0x00000009a1447836 */ /* 0x000fe20000000000 */
[----:B------:R-:W-:Y:S01]  /*1450*/  ISETP.GE.AND P1, PT, R20, RZ, PT ;  /* 0x000000ff1400720c */ /* 0x000fe20003f26270 */
[----:B------:R-:W-:Y:S01]  /*1460*/  IMAD R17, R2, R17, R19 ;  /* 0x0000001102117224 */ /* 0x000fe200078e0213 */
[----:B------:R-:W-:Y:S01]  /*1470*/  IABS R20, R18 ;  /* 0x0000001200147213 */ /* 0x000fe20000000000 */
[----:B------:R-:W-:Y:S01]  /*1480*/  IMAD.HI.U32 R19, R7, R22, RZ ;  /* 0x0000001607137227 */ /* 0x000fe200078e00ff */
[----:B------:R-:W-:-:S03]  /*1490*/  IABS R75, R68 ;  /* 0x00000044004b7213 */ /* 0x000fc60000000000 */
[--C-:B------:R-:W-:Y:S01]  /*14a0*/  @!P5 IMAD.IADD R15, R15, 0x1, -R2.reuse ;  /* 0x000000010f0fd824 */ /* 0x100fe200078e0a02 */
[----:B------:R-:W-:Y:S01]  /*14b0*/  ISETP.GT.U32.AND P5, PT, R2, R17, PT ;  /* 0x000000110200720c */ /* 0x000fe20003fa4070 */
[----:B------:R-:W-:Y:S02]  /*14c0*/  IMAD.MOV R19, RZ, RZ, -R19 ;  /* 0x000000ffff137224 */ /* 0x000fe400078e0a13 */
[----:B------:R-:W-:Y:S02]  /*14d0*/  @!P4 IMAD.IADD R16, R16, 0x1, -R2 ;  /* 0x000000011010c824 */ /* 0x000fe400078e0a02 */
[----:B------:R-:W-:Y:S02]  /*14e0*/  IMAD R19, R2, R19, R22 ;  /* 0x0000001302137224 */ /* 0x000fe400078e0216 */
[----:B------:R-:W-:Y:S01]  /*14f0*/  @!P6 IMAD.IADD R14, R14, 0x1, -R2 ;  /* 0x000000010e0ee824 */ /* 0x000fe200078e0a02 */
[----:B------:R-:W-:Y:S01]  /*1500*/  ISETP.GE.AND P6, PT, R18, RZ, PT ;  /* 0x000000ff1200720c */ /* 0x000fe20003fc6270 */
[----:B------:R-:W-:Y:S01]  /*1510*/  @!P3 IMAD.MOV R16, RZ, RZ, -R16 ;  /* 0x000000ffff10b224 */ /* 0x000fe200078e0a10 */
[----:B------:R-:W-:Y:S01]  /*1520*/  ISETP.GT.U32.AND P3, PT, R2, R19, PT ;  /* 0x000000130200720c */ /* 0x000fe20003f64070 */
[----:B------:R-:W-:-:S02]  /*1530*/  IMAD.HI.U32 R18, R7, R20, RZ ;  /* 0x0000001407127227 */ /* 0x000fc400078e00ff */
[----:B------:R-:W-:Y:S02]  /*1540*/  @!P5 IADD3 R17, PT, PT, R17, -R2, RZ ;  /* 0x800000021111d210 */ /* 0x000fe40007ffe0ff */
[----:B------:R-:W-:Y:S02]  /*1550*/  IMAD.MOV R21, RZ, RZ, -R18 ;  /* 0x000000ffff157224 */ /* 0x000fe400078e0a12 */
[----:B------:R-:W-:Y:S01]  /*1560*/  ISETP.GT.U32.AND P5, PT, R2, R17, PT ;  /* 0x000000110200720c */ /* 0x000fe20003fa4070 */
[----:B------:R-:W-:Y:S01]  /*1570*/  @!P2 IMAD.MOV R14, RZ, RZ, -R14 ;  /* 0x000000ffff0ea224 */ /* 0x000fe200078e0a0e */
[----:B------:R-:W-:Y:S01]  /*1580*/  ISETP.GE.AND P2, PT, R24, RZ, PT ;  /* 0x000000ff1800720c */ /* 0x000fe20003f46270 */
[----:B------:R-:W-:Y:S01]  /*1590*/  IMAD R18, R2, R21, R20 ;  /* 0x0000001502127224 */ /* 0x000fe200078e0214 */
[----:B------:R-:W-:Y:S01]  /*15a0*/  IABS R24, R27 ;  /* 0x0000001b00187213 */ /* 0x000fe20000000000 */
[----:B------:R-:W-:-:S03]  /*15b0*/  IMAD.HI.U32 R20, R7, R23, RZ ;  /* 0x0000001707147227 */ /* 0x000fc600078e00ff */
[C---:B------:R-:W-:Y:S01]  /*15c0*/  ISETP.GT.U32.AND P4, PT, R2.reuse, R18, PT ;  /* 0x000000120200720c */ /* 0x040fe20003f84070 */
[----:B------:R-:W-:Y:S02]  /*15d0*/  @!P3 IMAD.IADD R19, R19, 0x1, -R2 ;  /* 0x000000011313b824 */ /* 0x000fe400078e0a02 */
[----:B------:R-:W-:Y:S02]  /*15e0*/  IMAD.MOV R20, RZ, RZ, -R20 ;  /* 0x000000ffff147224 */ /* 0x000fe400078e0a14 */
[----:B------:R-:W-:Y:S01]  /*15f0*/  @!P0 IMAD.MOV R15, RZ, RZ, -R15 ;  /* 0x000000ffff0f8224 */ /* 0x000fe200078e0a0f */
[C---:B------:R-:W-:Y:S01]  /*1600*/  ISETP.GT.U32.AND P3, PT, R2.reuse, R19, PT ;  /* 0x000000130200720c */ /* 0x040fe20003f64070 */
[C---:B------:R-:W-:Y:S01]  /*1610*/  IMAD R20, R2.reuse, R20, R23 ;  /* 0x0000001402147224 */ /* 0x040fe200078e0217 */
[----:B------:R-:W-:Y:S01]  /*1620*/  ISETP.GE.AND P0, PT, R25, RZ, PT ;  /* 0x000000ff1900720c */ /* 0x000fe20003f06270 */
[----:B------:R-:W-:Y:S01]  /*1630*/  VIADD R25, R161, 0x2e ;  /* 0x0000002ea1197836 */ /* 0x000fe20000000000 */
[----:B------:R-:W-:Y:S01]  /*1640*/  @!P5 IADD3 R17, PT, PT, R17, -R2, RZ ;  /* 0x800000021111d210 */ /* 0x000fe20007ffe0ff */
[----:B------:R-:W-:Y:S01]  /*1650*/  IMAD.HI.U32 R22, R7, R24, RZ ;  /* 0x0000001807167227 */ /* 0x000fe200078e00ff */
[----:B------:R-:W-:-:S02]  /*1660*/  ISETP.GT.U32.AND P5, PT, R2, R20, PT ;  /* 0x000000140200720c */ /* 0x000fc40003fa4070 */
[----:B------:R-:W-:Y:S01]  /*1670*/  IABS R23, R25 ;  /* 0x0000001900177213 */ /* 0x000fe20000000000 */
[----:B------:R-:W-:Y:S01]  /*1680*/  @!P1 IMAD.MOV R17, RZ, RZ, -R17 ;  /* 0x000000ffff119224 */ /* 0x000fe200078e0a11 */
[----:B------:R-:W-:Y:S01]  /*1690*/  ISETP.GE.AND P1, PT, R25, RZ, PT ;  /* 0x000000ff1900720c */ /* 0x000fe20003f26270 */
[----:B------:R-:W-:Y:S02]  /*16a0*/  IMAD.MOV R25, RZ, RZ, -R22 ;  /* 0x000000ffff197224 */ /* 0x000fe400078e0a16 */
[----:B------:R-:W-:Y:S01]  /*16b0*/  @!P3 IADD3 R19, PT, PT, R19, -R2, RZ ;  /* 0x800000021313b210 */ /* 0x000fe20007ffe0ff */
[----:B------:R-:W-:-:S04]  /*16c0*/  IMAD.HI.U32 R21, R7, R23, RZ ;  /* 0x0000001707157227 */ /* 0x000fc800078e00ff */
[----:B------:R-:W-:Y:S02]  /*16d0*/  IMAD R22, R2, R25, R24 ;  /* 0x0000001902167224 */ /* 0x000fe400078e0218 */
[--C-:B------:R-:W-:Y:S02]  /*16e0*/  @!P5 IMAD.IADD R20, R20, 0x1, -R2.reuse ;  /* 0x000000011414d824 */ /* 0x100fe400078e0a02 */
[----:B------:R-:W-:Y:S01]  /*16f0*/  @!P2 IMAD.MOV R19, RZ, RZ, -R19 ;  /* 0x000000ffff13a224 */ /* 0x000fe200078e0a13 */
[C---:B------:R-:W-:Y:S01]  /*1700*/  ISETP.GT.U32.AND P2, PT, R2.reuse, R22, PT ;  /* 0x000000160200720c */ /* 0x040fe20003f44070 */
[----:B------:R-:W-:Y:S01]  /*1710*/  IMAD.MOV R21, RZ, RZ, -R21 ;  /* 0x000000ffff157224 */ /* 0x000fe200078e0a15 */
[----:B------:R-:W-:Y:S01]  /*1720*/  ISETP.GT.U32.AND P5, PT, R2, R20, PT ;  /* 0x000000140200720c */ /* 0x000fe20003fa4070 */
[----:B------:R-:W-:Y:S02]  /*1730*/  @!P4 IMAD.IADD R18, R18, 0x1, -R2 ;  /* 0x000000011212c824 */ /* 0x000fe400078e0a02 */
[----:B------:R-:W-:-:S02]  /*1740*/  IMAD R21, R2, R21, R23 ;  /* 0x0000001502157224 */ /* 0x000fc400078e0217 */
[----:B------:R-:W-:Y:S01]  /*1750*/  IMAD.HI.U32 R23, R7, R26, RZ ;  /* 0x0000001a07177227 */ /* 0x000fe200078e00ff */
[C---:B------:R-:W-:Y:S02]  /*1760*/  ISETP.GT.U32.AND P4, PT, R2.reuse, R18, PT ;  /* 0x000000120200720c */ /* 0x040fe40003f84070 */
[C---:B------:R-:W-:Y:S01]  /*1770*/  ISETP.GT.U32.AND P3, PT, R2.reuse, R21, PT ;  /* 0x000000150200720c */ /* 0x040fe20003f64070 */
[----:B------:R-:W-:Y:S02]  /*1780*/  IMAD.MOV R23, RZ, RZ, -R23 ;  /* 0x000000ffff177224 */ /* 0x000fe400078e0a17 */
[C---:B------:R-:W-:Y:S02]  /*1790*/  VIADD R24, R161.reuse, 0x2b ;  /* 0x0000002ba1187836 */ /* 0x040fe40000000000 */
[----:B------:R-:W-:Y:S01]  /*17a0*/  IMAD R23, R2, R23, R26 ;  /* 0x0000001702177224 */ /* 0x000fe200078e021a */
[----:B------:R-:W-:Y:S01]  /*17b0*/  @!P5 IADD3 R20, PT, PT, R20, -R2, RZ ;  /* 0x800000021414d210 */ /* 0x000fe20007ffe0ff */
[--C-:B------:R-:W-:Y:S01]  /*17c0*/  @!P2 IMAD.IADD R22, R22, 0x1, -R2.reuse ;  /* 0x000000011616a824 */ /* 0x100fe200078e0a02 */
[----:B------:R-:W-:Y:S01]  /*17d0*/  IABS R26, R24 ;  /* 0x00000018001a7213 */ /* 0x000fe20000000000 */
[----:B------:R-:W-:Y:S01]  /*17e0*/  VIADD R70, R161, 0x8 ;  /* 0x00000008a1467836 */ /* 0x000fe20000000000 */
[----:B------:R-:W-:Y:S01]  /*17f0*/  ISETP.GE.AND P5, PT, R24, RZ, PT ;  /* 0x000000ff1800720c */ /* 0x000fe20003fa6270 */
[----:B------:R-:W-:Y:S01]  /*1800*/  @!P4 IMAD.IADD R18, R18, 0x1, -R2 ;  /* 0x000000011212c824 */ /* 0x000fe200078e0a02 */
[----:B------:R-:W-:Y:S01]  /*1810*/  ISETP.GT.U32.AND P2, PT, R2, R22, PT ;  /* 0x000000160200720c */ /* 0x000fe20003f44070 */
[----:B------:R-:W-:Y:S01]  /*1820*/  IMAD.HI.U32 R24, R7, R26, RZ ;  /* 0x0000001a07187227 */ /* 0x000fe200078e00ff */
[----:B------:R-:W-:-:S02]  /*1830*/  ISETP.GE.AND P4, PT, R27, RZ, PT ;  /* 0x000000ff1b00720c */ /* 0x000fc40003f86270 */
[----:B------:R-:W-:Y:S01]  /*1840*/  IABS R77, R70 ;  /* 0x00000046004d7213 */ /* 0x000fe20000000000 */
[----:B------:R-:W-:Y:S02]  /*1850*/  IMAD.MOV R27, RZ, RZ, -R24 ;  /* 0x000000ffff1b7224 */ /* 0x000fe400078e0a18 */
[----:B------:R-:W-:Y:S01]  /*1860*/  @!P0 IMAD.MOV R20, RZ, RZ, -R20 ;  /* 0x000000ffff148224 */ /* 0x000fe200078e0a14 */
[C---:B------:R-:W-:Y:S01]  /*1870*/  ISETP.GT.U32.AND P0, PT, R2.reuse, R23, PT ;  /* 0x000000170200720c */ /* 0x040fe20003f04070 */
[----:B------:R-:W-:Y:S02]  /*1880*/  IMAD R24, R2, R27, R26 ;  /* 0x0000001b02187224 */ /* 0x000fe400078e021a */
[----:B------:R-:W-:Y:S01]  /*1890*/  @!P6 IMAD.MOV R18, RZ, RZ, -R18 ;  /* 0x000000ffff12e224 */ /* 0x000fe200078e0a12 */
[----:B------:R-:W-:Y:S01]  /*18a0*/  ISETP.GE.AND P6, PT, R28, RZ, PT ;  /* 0x000000ff1c00720c */ /* 0x000fe20003fc6270 */
[----:B------:R-:W-:Y:S01]  /*18b0*/  @!P2 IMAD.IADD R22, R22, 0x1, -R2 ;  /* 0x000000011616a824 */ /* 0x000fe200078e0a02 */
[----:B------:R-:W-:Y:S01]  /*18c0*/  ISETP.GT.U32.AND P2, PT, R2, R24, PT ;  /* 0x000000180200720c */ /* 0x000fe20003f44070 */
[----:B------:R-:W-:Y:S01]  /*18d0*/  IMAD.HI.U32 R26, R7, R29, RZ ;  /* 0x0000001d071a7227 */ /* 0x000fe200078e00ff */
[----:B------:R-:W-:-:S02]  /*18e0*/  IABS R28, R31 ;  /* 0x0000001f001c7213 */ /* 0x000fc40000000000 */
[----:B------:R-:W-:Y:S01]  /*18f0*/  @!P4 IADD3 R22, PT, PT, -R22, RZ, RZ ;  /* 0x000000ff1616c210 */ /* 0x000fe20007ffe1ff */
[--C-:B------:R-:W-:Y:S01]  /*1900*/  @!P3 IMAD.IADD R21, R21, 0x1, -R2.reuse ;  /* 0x000000011515b824 */ /* 0x100fe200078e0a02 */
[----:B------:R-:W-:Y:S01]  /*1910*/  ISETP.GE.AND P4, PT, R32, RZ, PT ;  /* 0x000000ff2000720c */ /* 0x000fe20003f86270 */
[----:B------:R-:W-:Y:S01]  /*1920*/  IMAD.HI.U32 R25, R7, R28, RZ ;  /* 0x0000001c07197227 */ /* 0x000fe200078e00ff */
[----:B------:R-:W-:Y:S02]  /*1930*/  IABS R32, R35 ;  /* 0x0000002300207213 */ /* 0x000fe40000000000 */
[----:B------:R-:W-:Y:S01]  /*1940*/  ISETP.GT.U32.AND P3, PT, R2, R21, PT ;  /* 0x000000150200720c */ /* 0x000fe20003f64070 */
[----:B------:R-:W-:Y:S02]  /*1950*/  IMAD.MOV R25, RZ, RZ, -R25 ;  /* 0x000000ffff197224 */ /* 0x000fe400078e0a19 */
[--C-:B------:R-:W-:Y:S02]  /*1960*/  @!P0 IMAD.IADD R23, R23, 0x1, -R2.reuse ;  /* 0x0000000117178824 */ /* 0x100fe400078e0a02 */
[----:B------:R-:W-:-:S02]  /*1970*/  @!P2 IMAD.IADD R24, R24, 0x1, -R2 ;  /* 0x000000011818a824 */ /* 0x000fc400078e0a02 */
[C---:B------:R-:W-:Y:S01]  /*1980*/  IMAD R25, R2.reuse, R25, R28 ;  /* 0x0000001902197224 */ /* 0x040fe200078e021c */
[C---:B------:R-:W-:Y:S01]  /*1990*/  ISETP.GT.U32.AND P0, PT, R2.reuse, R23, PT ;  /* 0x000000170200720c */ /* 0x040fe20003f04070 */
[----:B------:R-:W-:Y:S01]  /*19a0*/  IMAD.MOV.U32 R28, RZ, RZ, R30 ;  /* 0x000000ffff1c7224 */ /* 0x000fe200078e001e */
[----:B------:R-:W-:Y:S01]  /*19b0*/  ISETP.GT.U32.AND P2, PT, R2, R24, PT ;  /* 0x000000180200720c */ /* 0x000fe20003f44070 */
[----:B------:R-:W-:Y:S01]  /*19c0*/  IMAD.MOV R26, RZ, RZ, -R26 ;  /* 0x000000ffff1a7224 */ /* 0x000fe200078e0a1a */
[----:B------:R-:W-:Y:S01]  /*19d0*/  IABS R30, R34 ;  /* 0x00000022001e7213 */ /* 0x000fe20000000000 */
[----:B------:R-:W-:Y:S01]  /*19e0*/  IMAD.HI.U32 R27, R7, R28, RZ ;  /* 0x0000001c071b7227 */ /* 0x000fe200078e00ff */
[----:B------:R-:W-:Y:S02]  /*19f0*/  @!P3 IADD3 R21, PT, PT, R21, -R2, RZ ;  /* 0x800000021515b210 */ /* 0x000fe40007ffe0ff */
[----:B------:R-:W-:Y:S01]  /*1a00*/  ISETP.GE.AND P3, PT, R31, RZ, PT ;  /* 0x000000ff1f00720c */ /* 0x000fe20003f66270 */
[----:B------:R-:W-:-:S02]  /*1a10*/  IMAD.MOV R27, RZ, RZ, -R27 ;  /* 0x000000ffff1b7224 */ /* 0x000fc400078e0a1b */
[C---:B------:R-:W-:Y:S02]  /*1a20*/  IMAD R26, R2.reuse, R26, R29 ;  /* 0x0000001a021a7224 */ /* 0x040fe400078e021d */
[C---:B------:R-:W-:Y:S02]  /*1a30*/  IMAD R27, R2.reuse, R27, R28 ;  /* 0x0000001b021b7224 */ /* 0x040fe400078e021c */
[----:B------:R-:W-:Y:S01]  /*1a40*/  @!P0 IMAD.IADD R23, R23, 0x1, -R2 ;  /* 0x0000000117178824 */ /* 0x000fe200078e0a02 */
[----:B------:R-:W-:Y:S01]  /*1a50*/  ISETP.GT.U32.AND P0, PT, R2, R26, PT ;  /* 0x0000001a0200720c */ /* 0x000fe20003f04070 */
[----:B------:R-:W-:Y:S01]  /*1a60*/  @!P1 IMAD.MOV R21, RZ, RZ, -R21 ;  /* 0x000000ffff159224 */ /* 0x000fe200078e0a15 */
[----:B------:R-:W-:Y:S01]  /*1a70*/  @!P2 IADD3 R24, PT, PT, R24, -R2, RZ ;  /* 0x800000021818a210 */ /* 0x000fe20007ffe0ff */
[----:B------:R-:W-:Y:S01]  /*1a80*/  IMAD.HI.U32 R28, R7, R30, RZ ;  /* 0x0000001e071c7227 */ /* 0x000fe200078e00ff */
[C---:B------:R-:W-:Y:S02]  /*1a90*/  ISETP.GT.U32.AND P2, PT, R2.reuse, R27, PT ;  /* 0x0000001b0200720c */ /* 0x040fe40003f44070 */
[----:B------:R-:W-:Y:S01]  /*1aa0*/  ISETP.GT.U32.AND P1, PT, R2, R25, PT ;  /* 0x000000190200720c */ /* 0x000fe20003f24070 */
[----:B------:R-:W-:Y:S01]  /*1ab0*/  @!P6 IMAD.MOV R23, RZ, RZ, -R23 ;  /* 0x000000ffff17e224 */ /* 0x000fe200078e0a17 */
[----:B------:R-:W-:Y:S01]  /*1ac0*/  ISETP.GE.AND P6, PT, R33, RZ, PT ;  /* 0x000000ff2100720c */ /* 0x000fe20003fc6270 */
[----:B------:R-:W-:-:S02]  /*1ad0*/  IMAD.MOV R31, RZ, RZ, -R28 ;  /* 0x000000ffff1f7224 */ /* 0x000fc400078e0a1c */
[----:B------:R-:W-:-:S04]  /*1ae0*/  IMAD.HI.U32 R29, R7, R32, RZ ;  /* 0x00000020071d7227 */ /* 0x000fc800078e00ff */
[----:B------:R-:W-:Y:S02]  /*1af0*/  @!P0 IMAD.IADD R26, R26, 0x1, -R2 ;  /* 0x000000011a1a8824 */ /* 0x000fe400078e0a02 */
[----:B------:R-:W-:Y:S01]  /*1b00*/  @!P2 IADD3 R27, PT, PT, R27, -R2, RZ ;  /* 0x800000021b1ba210 */ /* 0x000fe20007ffe0ff */
[C---:B------:R-:W-:Y:S02]  /*1b10*/  IMAD R28, R2.reuse, R31, R30 ;  /* 0x0000001f021c7224 */ /* 0x040fe400078e021e */
[C---:B------:R-:W-:Y:S01]  /*1b20*/  ISETP.GT.U32.AND P0, PT, R2.reuse, R26, PT ;  /* 0x0000001a0200720c */ /* 0x040fe20003f04070 */
[----:B------:R-:W-:Y:S01]  /*1b30*/  @!P1 IMAD.IADD R25, R25, 0x1, -R2 ;  /* 0x0000000119199824 */ /* 0x000fe200078e0a02 */
[C---:B------:R-:W-:Y:S01]  /*1b40*/  ISETP.GT.U32.AND P2, PT, R2.reuse, R27, PT ;  /* 0x0000001b0200720c */ /* 0x040fe20003f44070 */
[----:B------:R-:W-:Y:S02]  /*1b50*/  IMAD.MOV R29, RZ, RZ, -R29 ;  /* 0x000000ffff1d7224 */ /* 0x000fe400078e0a1d */
[----:B------:R-:W-:Y:S01]  /*1b60*/  VIADD R30, R161, 0x25 ;  /* 0x00000025a11e7836 */ /* 0x000fe20000000000 */
[C---:B------:R-:W-:Y:S01]  /*1b70*/  ISETP.GT.U32.AND P1, PT, R2.reuse, R25, PT ;  /* 0x000000190200720c */ /* 0x040fe20003f24070 */
[----:B------:R-:W-:-:S02]  /*1b80*/  IMAD R29, R2, R29, R32 ;  /* 0x0000001d021d7224 */ /* 0x000fc400078e0220 */
[----:B------:R-:W-:Y:S01]  /*1b90*/  VIADD R31, R161, 0x24 ;  /* 0x00000024a11f7836 */ /* 0x000fe20000000000 */
[----:B------:R-:W-:Y:S01]  /*1ba0*/  IABS R33, R30 ;  /* 0x0000001e00217213 */ /* 0x000fe20000000000 */
[----:B------:R-:W-:Y:S01]  /*1bb0*/  @!P5 IMAD.MOV R24, RZ, RZ, -R24 ;  /* 0x000000ffff18d224 */ /* 0x000fe200078e0a18 */
[----:B------:R-:W-:Y:S01]  /*1bc0*/  ISETP.GE.AND P5, PT, R34, RZ, PT ;  /* 0x000000ff2200720c */ /* 0x000fe20003fa6270 */
[--C-:B------:R-:W-:Y:S01]  /*1bd0*/  @!P0 IMAD.IADD R26, R26, 0x1, -R2.reuse ;  /* 0x000000011a1a8824 */ /* 0x100fe200078e0a02 */
[----:B------:R-:W-:Y:S01]  /*1be0*/  ISETP.GT.U32.AND P0, PT, R2, R28, PT ;  /* 0x0000001c0200720c */ /* 0x000fe20003f04070 */
[--C-:B------:R-:W-:Y:S01]  /*1bf0*/  @!P2 IMAD.IADD R27, R27, 0x1, -R2.reuse ;  /* 0x000000011b1ba824 */ /* 0x100fe200078e0a02 */
[----:B------:R-:W-:Y:S01]  /*1c00*/  IABS R34, R31 ;  /* 0x0000001f00227213 */ /* 0x000fe20000000000 */
[----:B------:R-:W-:Y:S01]  /*1c10*/  VIADD R32, R161, 0x23 ;  /* 0x00000023a1207836 */ /* 0x000fe20000000000 */
[----:B------:R-:W-:Y:S01]  /*1c20*/  @!P4 IADD3 R26, PT, PT, -R26, RZ, RZ ;  /* 0x000000ff1a1ac210 */ /* 0x000fe20007ffe1ff */
[----:B------:R-:W-:Y:S01]  /*1c30*/  @!P6 IMAD.MOV R27, RZ, RZ, -R27 ;  /* 0x000000ffff1be224 */ /* 0x000fe200078e0a1b */
[----:B------:R-:W-:Y:S01]  /*1c40*/  ISETP.GT.U32.AND P6, PT, R2, R29, PT ;  /* 0x0000001d0200720c */ /* 0x000fe20003fc4070 */
[----:B------:R-:W-:Y:S01]  /*1c50*/  @!P1 IMAD.IADD R25, R25, 0x1, -R2 ;  /* 0x0000000119199824 */ /* 0x000fe200078e0a02 */
[----:B------:R-:W-:Y:S01]  /*1c60*/  ISETP.GE.AND P4, PT, R31, RZ, PT ;  /* 0x000000ff1f00720c */ /* 0x000fe20003f86270 */
[----:B------:R-:W-:Y:S01]  /*1c70*/  IMAD.HI.U32 R31, R7, R34, RZ ;  /* 0x00000022071f7227 */ /* 0x000fe200078e00ff */
[----:B------:R-:W-:-:S02]  /*1c80*/  ISETP.GE.AND P1, PT, R35, RZ, PT ;  /* 0x000000ff2300720c */ /* 0x000fc40003f26270 */
[----:B------:R-:W-:Y:S01]  /*1c90*/  IABS R35, R32 ;  /* 0x0000002000237213 */ /* 0x000fe20000000000 */
[----:B------:R-:W-:Y:S01]  /*1ca0*/  @!P0 IMAD.IADD R28, R28, 0x1, -R2 ;  /* 0x000000011c1c8824 */ /* 0x000fe200078e0a02 */
[----:B------:R-:W-:Y:S01]  /*1cb0*/  ISETP.GE.AND P2, PT, R32, RZ, PT ;  /* 0x000000ff2000720c */ /* 0x000fe20003f46270 */
[----:B------:R-:W-:Y:S01]  /*1cc0*/  @!P3 IMAD.MOV R25, RZ, RZ, -R25 ;  /* 0x000000ffff19b224 */ /* 0x000fe200078e0a19 */
[----:B------:R-:W-:Y:S01]  /*1cd0*/  ISETP.GE.AND P3, PT, R30, RZ, PT ;  /* 0x000000ff1e00720c */ /* 0x000fe20003f66270 */
[----:B------:R-:W-:Y:S01]  /*1ce0*/  IMAD.HI.U32 R30, R7, R33, RZ ;  /* 0x00000021071e7227 */ /* 0x000fe200078e00ff */
[----:B------:R-:W-:-:S03]  /*1cf0*/  ISETP.GT.U32.AND P0, PT, R2, R28, PT ;  /* 0x0000001c0200720c */ /* 0x000fc60003f04070 */
[----:B------:R-:W-:Y:S02]  /*1d00*/  @!P6 IMAD.IADD R29, R29, 0x1, -R2 ;  /* 0x000000011d1de824 */ /* 0x000fe400078e0a02 */
[----:B------:R-:W-:Y:S02]  /*1d10*/  IMAD.MOV R30, RZ, RZ, -R30 ;  /* 0x000000ffff1e7224 */ /* 0x000fe400078e0a1e */
[----:B------:R-:W-:Y:S01]  /*1d20*/  IMAD.MOV R31, RZ, RZ, -R31 ;  /* 0x000000ffff1f7224 */ /* 0x000fe200078e0a1f */
[C---:B------:R-:W-:Y:S01]  /*1d30*/  ISETP.GT.U32.AND P6, PT, R2.reuse, R29, PT ;  /* 0x0000001d0200720c */ /* 0x040fe20003fc4070 */
[C---:B------:R-:W-:Y:S02]  /*1d40*/  IMAD R30, R2.reuse, R30, R33 ;  /* 0x0000001e021e7224 */ /* 0x040fe400078e0221 */
[----:B------:R-:W-:Y:S02]  /*1d50*/  IMAD R31, R2, R31, R34 ;  /* 0x0000001f021f7224 */ /* 0x000fe400078e0222 */
[----:B------:R-:W-:Y:S01]  /*1d60*/  @!P0 IADD3 R28, PT, PT, R28, -R2, RZ ;  /* 0x800000021c1c8210 */ /* 0x000fe20007ffe0ff */
[----:B------:R-:W-:Y:S01]  /*1d70*/  IMAD.HI.U32 R32, R7, R35, RZ ;  /* 0x0000002307207227 */ /* 0x000fe200078e00ff */
[----:B------:R-:W-:-:S03]  /*1d80*/  ISETP.GT.U32.AND P0, PT, R2, R30, PT ;  /* 0x0000001e0200720c */ /* 0x000fc60003f04070 */
[----:B------:R-:W-:Y:S02]  /*1d90*/  IMAD.MOV R32, RZ, RZ, -R32 ;  /* 0x000000ffff207224 */ /* 0x000fe400078e0a20 */
[----:B------:R-:W-:-:S04]  /*1da0*/  IMAD.HI.U32 R34, R7, R37, RZ ;  /* 0x0000002507227227 */ /* 0x000fc800078e00ff */
[----:B------:R-:W-:Y:S01]  /*1db0*/  @!P6 IMAD.IADD R29, R29, 0x1, -R2 ;  /* 0x000000011d1de824 */ /* 0x000fe200078e0a02 */
[C---:B------:R-:W-:Y:S01]  /*1dc0*/  ISETP.GT.U32.AND P6, PT, R2.reuse, R31, PT ;  /* 0x0000001f0200720c */ /* 0x040fe20003fc4070 */
[----:B------:R-:W-:Y:S01]  /*1dd0*/  IMAD R32, R2, R32, R35 ;  /* 0x0000002002207224 */ /* 0x000fe200078e0223 */
[----:B------:R-:W-:Y:S01]  /*1de0*/  IABS R35, R44 ;  /* 0x0000002c00237213 */ /* 0x000fe20000000000 */
[----:B------:R-:W-:-:S04]  /*1df0*/  IMAD.HI.U32 R33, R7, R36, RZ ;  /* 0x0000002407217227 */ /* 0x000fc800078e00ff */
[----:B------:R-:W-:Y:S02]  /*1e00*/  IMAD.MOV R34, RZ, RZ, -R34 ;  /* 0x000000ffff227224 */ /* 0x000fe400078e0a22 */
[----:B------:R-:W-:Y:S02]  /*1e10*/  IMAD.MOV R33, RZ, RZ, -R33 ;  /* 0x000000ffff217224 */ /* 0x000fe400078e0a21 */
[----:B------:R-:W-:Y:S02]  /*1e20*/  @!P0 IMAD.IADD R30, R30, 0x1, -R2 ;  /* 0x000000011e1e8824 */ /* 0x000fe400078e0a02 */
[----:B------:R-:W-:Y:S01]  /*1e30*/  @!P5 IMAD.MOV R28, RZ, RZ, -R28 ;  /* 0x000000ffff1cd224 */ /* 0x000fe200078e0a1c */
[C---:B------:R-:W-:Y:S01]  /*1e40*/  ISETP.GT.U32.AND P5, PT, R2.reuse, R32, PT ;  /* 0x000000200200720c */ /* 0x040fe20003fa4070 */
[C---:B------:R-:W-:Y:S01]  /*1e50*/  IMAD R34, R2.reuse, R34, R37 ;  /* 0x0000002202227224 */ /* 0x040fe200078e0225 */
[C---:B------:R-:W-:Y:S01]  /*1e60*/  ISETP.GT.U32.AND P0, PT, R2.reuse, R30, PT ;  /* 0x0000001e0200720c */ /* 0x040fe20003f04070 */
[C---:B------:R-:W-:Y:S01]  /*1e70*/  IMAD R33, R2.reuse, R33, R36 ;  /* 0x0000002102217224 */ /* 0x040fe200078e0224 */
[----:B------:R-:W-:Y:S01]  /*1e80*/  @!P6 IADD3 R31, PT, PT, R31, -R2, RZ ;  /* 0x800000021f1fe210 */ /* 0x000fe20007ffe0ff */
[----:B------:R-:W-:Y:S01]  /*1e90*/  @!P1 IMAD.MOV R29, RZ, RZ, -R29 ;  /* 0x000000ffff1d9224 */ /* 0x000fe200078e0a1d */
[C---:B------:R-:W-:Y:S01]  /*1ea0*/  ISETP.GT.U32.AND P6, PT, R2.reuse, R34, PT ;  /* 0x000000220200720c */ /* 0x040fe20003fc4070 */
[C---:B------:R-:W-:Y:S01]  /*1eb0*/  VIADD R72, R161.reuse, 0x7 ;  /* 0x00000007a1487836 */ /* 0x040fe20000000000 */
[----:B------:R-:W-:Y:S01]  /*1ec0*/  ISETP.GT.U32.AND P1, PT, R2, R33, PT ;  /* 0x000000210200720c */ /* 0x000fe20003f24070 */
[----:B------:R-:W-:Y:S01]  /*1ed0*/  VIADD R76, R161, 0x5 ;  /* 0x00000005a14c7836 */ /* 0x000fe20000000000 */
[----:B------:R-:W-:Y:S01]  /*1ee0*/  MOV R37, R35 ;  /* 0x0000002300257202 */ /* 0x000fe20000000f00 */
[----:B------:R-:W-:Y:S01]  /*1ef0*/  IMAD.HI.U32 R35, R7, R38, RZ ;  /* 0x0000002607237227 */ /* 0x000fe200078e00ff */
[----:B------:R-:W-:-:S02]  /*1f00*/  IABS R79, R72 ;  /* 0x00000048004f7213 */ /* 0x000fc40000000000 */
[----:B------:R-:W-:Y:S01]  /*1f10*/  IABS R83, R76 ;  /* 0x0000004c00537213 */ /* 0x000fe20000000000 */
[----:B------:R-:W-:Y:S01]  /*1f20*/  @!P5 IMAD.IADD R32, R32, 0x1, -R2 ;  /* 0x000000012020d824 */ /* 0x000fe200078e0a02 */
[----:B------:R-:W-:Y:S01]  /*1f30*/  ISETP.GT.U32.AND P5, PT, R2, R31, PT ;  /* 0x0000001f0200720c */ /* 0x000fe20003fa4070 */
[----:B------:R-:W-:-:S04]  /*1f40*/  IMAD.HI.U32 R36, R7, R37, RZ ;  /* 0x0000002507247227 */ /* 0x000fc800078e00ff */
[--C-:B------:R-:W-:Y:S01]  /*1f50*/  @!P0 IMAD.IADD R30, R30, 0x1, -R2.reuse ;  /* 0x000000011e1e8824 */ /* 0x100fe200078e0a02 */
[----:B------:R-:W-:Y:S01]  /*1f60*/  ISETP.GE.AND P0, PT, R39, RZ, PT ;  /* 0x000000ff2700720c */ /* 0x000fe20003f06270 */
[----:B------:R-:W-:Y:S01]  /*1f70*/  @!P6 IMAD.IADD R34, R34, 0x1, -R2 ;  /* 0x000000012222e824 */ /* 0x000fe200078e0a02 */
[----:B------:R-:W-:Y:S01]  /*1f80*/  IABS R39, R46 ;  /* 0x0000002e00277213 */ /* 0x000fe20000000000 */
[----:B------:R-:W-:Y:S01]  /*1f90*/  IMAD.MOV R35, RZ, RZ, -R35 ;  /* 0x000000ffff237224 */ /* 0x000fe200078e0a23 */
[----:B------:R-:W-:Y:S01]  /*1fa0*/  @!P3 IADD3 R30, PT, PT, -R30, RZ, RZ ;  /* 0x000000ff1e1eb210 */ /* 0x000fe20007ffe1ff */
[----:B------:R-:W-:Y:S01]  /*1fb0*/  IMAD.MOV R36, RZ, RZ, -R36 ;  /* 0x000000ffff247224 */ /* 0x000fe200078e0a24 */
[C---:B------:R-:W-:Y:S01]  /*1fc0*/  ISETP.GT.U32.AND P6, PT, R2.reuse, R34, PT ;  /* 0x000000220200720c */ /* 0x040fe20003fc4070 */
[----:B------:R-:W-:Y:S01]  /*1fd0*/  @!P1 IMAD.IADD R33, R33, 0x1, -R2 ;  /* 0x0000000121219824 */ /* 0x000fe200078e0a02 */
[C---:B------:R-:W-:Y:S01]  /*1fe0*/  ISETP.GT.U32.AND P1, PT, R2.reuse, R32, PT ;  /* 0x000000200200720c */ /* 0x040fe20003f24070 */
[----:B------:R-:W-:-:S02]  /*1ff0*/  IMAD R35, R2, R35, R38 ;  /* 0x0000002302237224 */ /* 0x000fc400078e0226 */
[C---:B------:R-:W-:Y:S01]  /*2000*/  IMAD R36, R2.reuse, R36, R37 ;  /* 0x0000002402247224 */ /* 0x040fe200078e0225 */
[----:B------:R-:W-:Y:S01]  /*2010*/  ISETP.GT.U32.AND P3, PT, R2, R33, PT ;  /* 0x000000210200720c */ /* 0x000fe20003f64070 */
[----:B------:R-:W-:-:S04]  /*2020*/  IMAD.HI.U32 R37, R7, R39, RZ ;  /* 0x0000002707257227 */ /* 0x000fc800078e00ff */
[--C-:B------:R-:W-:Y:S01]  /*2030*/  @!P5 IMAD.IADD R31, R31, 0x1, -R2.reuse ;  /* 0x000000011f1fd824 */ /* 0x100fe200078e0a02 */
[----:B------:R-:W-:Y:S01]  /*2040*/  ISETP.GT.U32.AND P5, PT, R2, R35, PT ;  /* 0x000000230200720c */ /* 0x000fe20003fa4070 */
[----:B------:R-:W-:Y:S02]  /*2050*/  IMAD.MOV R37, RZ, RZ, -R37 ;  /* 0x000000ffff257224 */ /* 0x000fe400078e0a25 */
[----:B------:R-:W-:Y:S01]  /*2060*/  @!P6 IMAD.IADD R34, R34, 0x1, -R2 ;  /* 0x000000012222e824 */ /* 0x000fe200078e0a02 */
[----:B------:R-:W-:Y:S01]  /*2070*/  @!P4 IADD3 R31, PT, PT, -R31, RZ, RZ ;  /* 0x000000ff1f1fc210 */ /* 0x000fe20007ffe1ff */
[----:B------:R-:W-:Y:S02]  /*2080*/  IMAD R37, R2, R37, R39 ;  /* 0x0000002502257224 */ /* 0x000fe400078e0227 */
[----:B------:R-:W-:-:S03]  /*2090*/  IMAD.HI.U32 R38, R7, R40, RZ ;  /* 0x0000002807267227 */ /* 0x000fc600078e00ff */
[----:B------:R-:W-:Y:S01]  /*20a0*/  ISETP.GT.U32.AND P6, PT, R2, R37, PT ;  /* 0x000000250200720c */ /* 0x000fe20003fc4070 */
[----:B------:R-:W-:Y:S01]  /*20b0*/  @!P3 IMAD.IADD R33, R33, 0x1, -R2 ;  /* 0x000000012121b824 */ /* 0x000fe200078e0a02 */
[----:B------:R-:W-:Y:S01]  /*20c0*/  ISETP.GE.AND P3, PT, R41, RZ, PT ;  /* 0x000000ff2900720c */ /* 0x000fe20003f66270 */
[----:B------:R-:W-:Y:S01]  /*20d0*/  IMAD.MOV R41, RZ, RZ, -R38 ;  /* 0x000000ffff297224 */ /* 0x000fe200078e0a26 */
[----:B------:R-:W-:Y:S01]  /*20e0*/  @!P5 IADD3 R35, PT, PT, R35, -R2, RZ ;  /* 0x800000022323d210 */ /* 0x000fe20007ffe0ff */
[----:B------:R-:W-:Y:S01]  /*20f0*/  @!P1 IMAD.IADD R32, R32, 0x1, -R2 ;  /* 0x0000000120209824 */ /* 0x000fe200078e0a02 */
[C---:B------:R-:W-:Y:S01]  /*2100*/  ISETP.GT.U32.AND P1, PT, R2.reuse, R36, PT ;  /* 0x000000240200720c */ /* 0x040fe20003f24070 */
[C---:B------:R-:W-:Y:S01]  /*2110*/  IMAD R38, R2.reuse, R41, R40 ;  /* 0x0000002902267224 */ /* 0x040fe200078e0228 */
[----:B------:R-:W-:Y:S01]  /*2120*/  ISETP.GT.U32.AND P4, PT, R2, R35, PT ;  /* 0x000000230200720c */ /* 0x000fe20003f84070 */
[----:B------:R-:W-:Y:S01]  /*2130*/  IMAD.HI.U32 R39, R7, R42, RZ ;  /* 0x0000002a07277227 */ /* 0x000fe200078e00ff */
[----:B------:R-:W-:-:S03]  /*2140*/  ISETP.GE.AND P5, PT, R43, RZ, PT ;  /* 0x000000ff2b00720c */ /* 0x000fc60003fa6270 */
[----:B------:R-:W-:Y:S01]  /*2150*/  @!P0 IMAD.MOV R33, RZ, RZ, -R33 ;  /* 0x000000ffff218224 */ /* 0x000fe200078e0a21 */
[C---:B------:R-:W-:Y:S01]  /*2160*/  ISETP.GT.U32.AND P0, PT, R2.reuse, R38, PT ;  /* 0x000000260200720c */ /* 0x040fe20003f04070 */
[----:B------:R-:W-:Y:S02]  /*2170*/  IMAD.MOV R39, RZ, RZ, -R39 ;  /* 0x000000ffff277224 */ /* 0x000fe400078e0a27 */
[----:B------:R-:W-:Y:S02]  /*2180*/  @!P6 IMAD.IADD R37, R37, 0x1, -R2 ;  /* 0x000000012525e824 */ /* 0x000fe400078e0a02 */
[----:B------:R-:W-:Y:S02]  /*2190*/  VIADD R43, R161, 0x1b ;  /* 0x0000001ba12b7836 */ /* 0x000fe40000000000 */
[C---:B------:R-:W-:Y:S02]  /*21a0*/  IMAD R39, R2.reuse, R39, R42 ;  /* 0x0000002702277224 */ /* 0x040fe400078e022a */
[----:B------:R-:W-:Y:S01]  /*21b0*/  @!P2 IMAD.MOV R32, RZ, RZ, -R32 ;  /* 0x000000ffff20a224 */ /* 0x000fe200078e0a20 */
[----:B------:R-:W-:Y:S01]  /*21c0*/  ISETP.GT.U32.AND P2, PT, R2, R37, PT ;  /* 0x000000250200720c */ /* 0x000fe20003f44070 */
[--C-:B------:R-:W-:Y:S01]  /*21d0*/  @!P4 IMAD.IADD R35, R35, 0x1, -R2.reuse ;  /* 0x000000012323c824 */ /* 0x100fe200078e0a02 */
[----:B------:R-:W-:Y:S01]  /*21e0*/  IABS R42, R43 ;  /* 0x0000002b002a7213 */ /* 0x000fe20000000000 */
[----:B------:R-:W-:Y:S01]  /*21f0*/  @!P1 IMAD.IADD R36, R36, 0x1, -R2 ;  /* 0x0000000124249824 */ /* 0x000fe200078e0a02 */
[----:B------:R-:W-:Y:S01]  /*2200*/  ISETP.GT.U32.AND P4, PT, R2, R39, PT ;  /* 0x000000270200720c */ /* 0x000fe20003f84070 */
[----:B------:R-:W-:Y:S01]  /*2210*/  @!P3 IMAD.MOV R34, RZ, RZ, -R34 ;  /* 0x000000ffff22b224 */ /* 0x000fe200078e0a22 */
[----:B------:R-:W-:Y:S01]  /*2220*/  ISETP.GE.AND P3, PT, R46, RZ, PT ;  /* 0x000000ff2e00720c */ /* 0x000fe20003f66270 */
[----:B------:R-:W-:Y:S01]  /*2230*/  IMAD.HI.U32 R40, R7, R42, RZ ;  /* 0x0000002a07287227 */ /* 0x000fe200078e00ff */
[----:B------:R-:W-:-:S02]  /*2240*/  ISETP.GT.U32.AND P6, PT, R2, R36, PT ;  /* 0x000000240200720c */ /* 0x000fc40003fc4070 */
[----:B------:R-:W-:Y:S01]  /*2250*/  ISETP.GE.AND P1, PT, R44, RZ, PT ;  /* 0x000000ff2c00720c */ /* 0x000fe20003f26270 */
[----:B------:R-:W-:Y:S01]  /*2260*/  @!P0 IMAD.IADD R38, R38, 0x1, -R2 ;  /* 0x0000000126268824 */ /* 0x000fe200078e0a02 */
[----:B------:R-:W-:Y:S01]  /*2270*/  ISETP.GE.AND P0, PT, R43, RZ, PT ;  /* 0x000000ff2b00720c */ /* 0x000fe20003f06270 */
[----:B------:R-:W-:Y:S01]  /*2280*/  IMAD.MOV R43, RZ, RZ, -R40 ;  /* 0x000000ffff2b7224 */ /* 0x000fe200078e0a28 */
[----:B------:R-:W-:Y:S01]  /*2290*/  @!P2 IADD3 R37, PT, PT, R37, -R2, RZ ;  /* 0x800000022525a210 */ /* 0x000fe20007ffe0ff */
[----:B------:R-:W-:Y:S01]  /*22a0*/  @!P5 IMAD.MOV R35, RZ, RZ, -R35 ;  /* 0x000000ffff23d224 */ /* 0x000fe200078e0a23 */
[----:B------:R-:W-:Y:S01]  /*22b0*/  IABS R44, R49 ;  /* 0x00000031002c7213 */ /* 0x000fe20000000000 */
[----:B------:R-:W-:Y:S01]  /*22c0*/  IMAD R40, R2, R43, R42 ;  /* 0x0000002b02287224 */ /* 0x000fe200078e022a */
[----:B------:R-:W-:Y:S01]  /*22d0*/  ISETP.GE.AND P2, PT, R48, RZ, PT ;  /* 0x000000ff3000720c */ /* 0x000fe20003f46270 */
[--C-:B------:R-:W-:Y:S01]  /*22e0*/  @!P4 IMAD.IADD R39, R39, 0x1, -R2.reuse ;  /* 0x000000012727c824 */ /* 0x100fe200078e0a02 */
[C---:B------:R-:W-:Y:S01]  /*22f0*/  ISETP.GT.U32.AND P4, PT, R2.reuse, R38, PT ;  /* 0x000000260200720c */ /* 0x040fe20003f84070 */
[----:B------:R-:W-:Y:S01]  /*2300*/  @!P3 IMAD.MOV R37, RZ, RZ, -R37 ;  /* 0x000000ffff25b224 */ /* 0x000fe200078e0a25 */
[----:B------:R-:W-:Y:S01]  /*2310*/  ISETP.GT.U32.AND P3, PT, R2, R40, PT ;  /* 0x000000280200720c */ /* 0x000fe20003f64070 */
[----:B------:R-:W-:Y:S01]  /*2320*/  @!P6 IMAD.IADD R36, R36, 0x1, -R2 ;  /* 0x000000012424e824 */ /* 0x000fe200078e0a02 */
[----:B------:R-:W-:Y:S01]  /*2330*/  ISETP.GE.AND P6, PT, R47, RZ, PT ;  /* 0x000000ff2f00720c */ /* 0x000fe20003fc6270 */
[----:B------:R-:W-:Y:S01]  /*2340*/  IMAD.HI.U32 R41, R7, R44, RZ ;  /* 0x0000002c07297227 */ /* 0x000fe200078e00ff */
[----:B------:R-:W-:-:S02]  /*2350*/  ISETP.GT.U32.AND P5, PT, R2, R39, PT ;  /* 0x000000270200720c */ /* 0x000fc40003fa4070 */
[----:B------:R-:W-:Y:S01]  /*2360*/  @!P1 IADD3 R36, PT, PT, -R36, RZ, RZ ;  /* 0x000000ff24249210 */ /* 0x000fe20007ffe1ff */
[----:B------:R-:W-:Y:S01]  /*2370*/  IMAD.MOV R41, RZ, RZ, -R41 ;  /* 0x000000ffff297224 */ /* 0x000fe200078e0a29 */
[----:B------:R-:W-:Y:S01]  /*2380*/  ISETP.GE.AND P1, PT, R49, RZ, PT ;  /* 0x000000ff3100720c */ /* 0x000fe20003f26270 */
[C---:B------:R-:W-:Y:S02]  /*2390*/  VIADD R42, R161.reuse, 0x19 ;  /* 0x00000019a12a7836 */ /* 0x040fe40000000000 */
[----:B------:R-:W-:Y:S01]  /*23a0*/  @!P4 IADD3 R38, PT, PT, R38, -R2, RZ ;  /* 0x800000022626c210 */ /* 0x000fe20007ffe0ff */
[----:B------:R-:W-:Y:S02]  /*23b0*/  IMAD R41, R2, R41, R44 ;  /* 0x0000002902297224 */ /* 0x000fe400078e022c */
[----:B------:R-:W-:Y:S01]  /*23c0*/  @!P3 IMAD.IADD R40, R40, 0x1, -R2 ;  /* 0x000000012828b824 */ /* 0x000fe200078e0a02 */
[----:B------:R-:W-:Y:S01]  /*23d0*/  IABS R44, R42 ;  /* 0x0000002a002c7213 */ /* 0x000fe20000000000 */
[----:B------:R-:W-:Y:S01]  /*23e0*/  @!P6 IMAD.MOV R38, RZ, RZ, -R38 ;  /* 0x000000ffff26e224 */ /* 0x000fe200078e0a26 */
[----:B------:R-:W-:Y:S01]  /*23f0*/  ISETP.GE.AND P4, PT, R42, RZ, PT ;  /* 0x000000ff2a00720c */ /* 0x000fe20003f86270 */
[----:B------:R-:W-:Y:S01]  /*2400*/  VIADD R43, R161, 0x18 ;  /* 0x00000018a12b7836 */ /* 0x000fe20000000000 */
[C---:B------:R-:W-:Y:S01]  /*2410*/  ISETP.GT.U32.AND P6, PT, R2.reuse, R40, PT ;  /* 0x000000280200720c */ /* 0x040fe20003fc4070 */
[----:B------:R-:W-:Y:S01]  /*2420*/  IMAD.HI.U32 R42, R7, R44, RZ ;  /* 0x0000002c072a7227 */ /* 0x000fe200078e00ff */
[----:B------:R-:W-:-:S02]  /*2430*/  ISETP.GT.U32.AND P3, PT, R2, R41, PT ;  /* 0x000000290200720c */ /* 0x000fc40003f64070 */
[----:B------:R-:W-:Y:S01]  /*2440*/  IABS R48, R43 ;  /* 0x0000002b00307213 */ /* 0x000fe20000000000 */
[----:B------:R-:W-:Y:S02]  /*2450*/  IMAD.MOV R47, RZ, RZ, -R42 ;  /* 0x000000ffff2f7224 */ /* 0x000fe400078e0a2a */
[----:B------:R-:W-:Y:S02]  /*2460*/  VIADD R46, R161, 0x17 ;  /* 0x00000017a12e7836 */ /* 0x000fe40000000000 */
[----:B------:R-:W-:Y:S02]  /*2470*/  IMAD R42, R2, R47, R44 ;  /* 0x0000002f022a7224 */ /* 0x000fe400078e022c */
[--C-:B------:R-:W-:Y:S01]  /*2480*/  @!P5 IMAD.IADD R39, R39, 0x1, -R2.reuse ;  /* 0x000000012727d824 */ /* 0x100fe200078e0a02 */
[----:B------:R-:W-:Y:S01]  /*2490*/  ISETP.GE.AND P5, PT, R43, RZ, PT ;  /* 0x000000ff2b00720c */ /* 0x000fe20003fa6270 */
[----:B------:R-:W-:Y:S01]  /*24a0*/  @!P6 IMAD.IADD R40, R40, 0x1, -R2 ;  /* 0x000000012828e824 */ /* 0x000fe200078e0a02 */
[----:B------:R-:W-:Y:S01]  /*24b0*/  ISETP.GT.U32.AND P6, PT, R2, R42, PT ;  /* 0x0000002a0200720c */ /* 0x000fe20003fc4070 */
[----:B------:R-:W-:Y:S01]  /*24c0*/  IMAD.HI.U32 R43, R7, R48, RZ ;  /* 0x00000030072b7227 */ /* 0x000fe200078e00ff */
[----:B------:R-:W-:-:S02]  /*24d0*/  IABS R49, R46 ;  /* 0x0000002e00317213 */ /* 0x000fc40000000000 */
[----:B------:R-:W-:Y:S01]  /*24e0*/  @!P0 IADD3 R40, PT, PT, -R40, RZ, RZ ;  /* 0x000000ff28288210 */ /* 0x000fe20007ffe1ff */
[----:B------:R-:W-:Y:S01]  /*24f0*/  @!P2 IMAD.MOV R39, RZ, RZ, -R39 ;  /* 0x000000ffff27a224 */ /* 0x000fe200078e0a27 */
[----:B------:R-:W-:Y:S01]  /*2500*/  IADD3 R43, PT, PT, -R43, RZ, RZ ;  /* 0x000000ff2b2b7210 */ /* 0x000fe20007ffe1ff */
[----:B------:R-:W-:Y:S01]  /*2510*/  IMAD.HI.U32 R44, R7, R49, RZ ;  /* 0x00000031072c7227 */ /* 0x000fe200078e00ff */
[----:B------:R-:W-:-:S03]  /*2520*/  ISETP.GE.AND P2, PT, R46, RZ, PT ;  /* 0x000000ff2e00720c */ /* 0x000fc60003f46270 */
[----:B------:R-:W-:-:S04]  /*2530*/  IMAD.HI.U32 R46, R7, R50, RZ ;  /* 0x00000032072e7227 */ /* 0x000fc800078e00ff */
[C---:B------:R-:W-:Y:S02]  /*2540*/  IMAD R43, R2.reuse, R43, R48 ;  /* 0x0000002b022b7224 */ /* 0x040fe400078e0230 */
[----:B------:R-:W-:Y:S02]  /*2550*/  IMAD.MOV R44, RZ, RZ, -R44 ;  /* 0x000000ffff2c7224 */ /* 0x000fe400078e0a2c */
[----:B------:R-:W-:Y:S01]  /*2560*/  IMAD.MOV R51, RZ, RZ, -R46 ;  /* 0x000000ffff337224 */ /* 0x000fe200078e0a2e */
[----:B------:R-:W-:Y:S01]  /*2570*/  ISETP.GT.U32.AND P0, PT, R2, R43, PT ;  /* 0x0000002b0200720c */ /* 0x000fe20003f04070 */
[----:B------:R-:W-:Y:S02]  /*2580*/  VIADD R48, R161, 0x15 ;  /* 0x00000015a1307836 */ /* 0x000fe40000000000 */
[----:B------:R-:W-:Y:S02]  /*2590*/  @!P6 IMAD.IADD R42, R42, 0x1, -R2 ;  /* 0x000000012a2ae824 */ /* 0x000fe400078e0a02 */
[----:B------:R-:W-:-:S02]  /*25a0*/  IMAD R47, R2, R44, R49 ;  /* 0x0000002c022f7224 */ /* 0x000fc400078e0231 */
[C---:B------:R-:W-:Y:S01]  /*25b0*/  IMAD R49, R2.reuse, R51, R50 ;  /* 0x0000003302317224 */ /* 0x040fe200078e0232 */
[----:B------:R-:W-:Y:S01]  /*25c0*/  IABS R51, R48 ;  /* 0x0000003000337213 */ /* 0x000fe20000000000 */
[----:B------:R-:W-:Y:S01]  /*25d0*/  @!P3 IMAD.IADD R41, R41, 0x1, -R2 ;  /* 0x000000012929b824 */ /* 0x000fe200078e0a02 */
[----:B------:R-:W-:Y:S01]  /*25e0*/  ISETP.GT.U32.AND P6, PT, R2, R42, PT ;  /* 0x0000002a0200720c */ /* 0x000fe20003fc4070 */
[----:B------:R-:W-:-:S03]  /*25f0*/  IMAD.HI.U32 R46, R7, R55, RZ ;  /* 0x00000037072e7227 */ /* 0x000fc600078e00ff */
[----:B------:R-:W-:Y:S01]  /*2600*/  ISETP.GT.U32.AND P3, PT, R2, R41, PT ;  /* 0x000000290200720c */ /* 0x000fe20003f64070 */
[----:B------:R-:W-:-:S04]  /*2610*/  IMAD.HI.U32 R44, R7, R51, RZ ;  /* 0x00000033072c7227 */ /* 0x000fc800078e00ff */
[--C-:B------:R-:W-:Y:S01]  /*2620*/  @!P0 IMAD.IADD R43, R43, 0x1, -R2.reuse ;  /* 0x000000012b2b8824 */ /* 0x100fe200078e0a02 */
[----:B------:R-:W-:Y:S01]  /*2630*/  IADD3 R44, PT, PT, -R44, RZ, RZ ;  /* 0x000000ff2c2c7210 */ /* 0x000fe20007ffe1ff */
[----:B------:R-:W-:Y:S02]  /*2640*/  VIADD R50, R161, 0x14 ;  /* 0x00000014a1327836 */ /* 0x000fe40000000000 */
[----:B------:R-:W-:Y:S01]  /*2650*/  @!P6 IMAD.IADD R42, R42, 0x1, -R2 ;  /* 0x000000012a2ae824 */ /* 0x000fe200078e0a02 */
[C---:B------:R-:W-:Y:S01]  /*2660*/  ISETP.GT.U32.AND P0, PT, R2.reuse, R43, PT ;  /* 0x0000002b0200720c */ /* 0x040fe20003f04070 */
[----:B------:R-:W-:Y:S01]  /*2670*/  IMAD R51, R2, R44, R51 ;  /* 0x0000002c02337224 */ /* 0x000fe200078e0233 */
[----:B------:R-:W-:Y:S01]  /*2680*/  IABS R53, R50 ;  /* 0x0000003200357213 */ /* 0x000fe20000000000 */
[----:B------:R-:W-:Y:S01]  /*2690*/  @!P4 IMAD.MOV R42, RZ, RZ, -R42 ;  /* 0x000000ffff2ac224 */ /* 0x000fe200078e0a2a */
[----:B------:R-:W-:Y:S01]  /*26a0*/  ISETP.GE.AND P6, PT, R52, RZ, PT ;  /* 0x000000ff3400720c */ /* 0x000fe20003fc6270 */
[----:B------:R-:W-:Y:S01]  /*26b0*/  @!P3 IMAD.IADD R41, R41, 0x1, -R2 ;  /* 0x000000012929b824 */ /* 0x000fe200078e0a02 */
[C---:B------:R-:W-:Y:S01]  /*26c0*/  ISETP.GT.U32.AND P4, PT, R2.reuse, R51, PT ;  /* 0x000000330200720c */ /* 0x040fe20003f84070 */
[----:B------:R-:W-:Y:S01]  /*26d0*/  IMAD.MOV R46, RZ, RZ, -R46 ;  /* 0x000000ffff2e7224 */ /* 0x000fe200078e0a2e */
[C---:B------:R-:W-:Y:S01]  /*26e0*/  ISETP.GT.U32.AND P3, PT, R2.reuse, R47, PT ;  /* 0x0000002f0200720c */ /* 0x040fe20003f64070 */
[----:B------:R-:W-:Y:S01]  /*26f0*/  @!P1 IMAD.MOV R41, RZ, RZ, -R41 ;  /* 0x000000ffff299224 */ /* 0x000fe200078e0a29 */
[C---:B------:R-:W-:Y:S01]  /*2700*/  ISETP.GT.U32.AND P1, PT, R2.reuse, R49, PT ;  /* 0x000000310200720c */ /* 0x040fe20003f24070 */
[----:B------:R-:W-:-:S02]  /*2710*/  IMAD R55, R2, R46, R55 ;  /* 0x0000002e02377224 */ /* 0x000fc400078e0237 */
[----:B------:R-:W-:Y:S01]  /*2720*/  @!P0 IMAD.IADD R43, R43, 0x1, -R2 ;  /* 0x000000012b2b8824 */ /* 0x000fe200078e0a02 */
[----:B------:R-:W-:Y:S01]  /*2730*/  ISETP.GE.AND P0, PT, R48, RZ, PT ;  /* 0x000000ff3000720c */ /* 0x000fe20003f06270 */
[----:B------:R-:W-:-:S04]  /*2740*/  IMAD.HI.U32 R44, R7, R53, RZ ;  /* 0x00000035072c7227 */ /* 0x000fc800078e00ff */
[--C-:B------:R-:W-:Y:S02]  /*2750*/  @!P4 IMAD.IADD R51, R51, 0x1, -R2.reuse ;  /* 0x000000013333c824 */ /* 0x100fe400078e0a02 */
[----:B------:R-:W-:Y:S02]  /*2760*/  @!P3 IMAD.IADD R47, R47, 0x1, -R2 ;  /* 0x000000012f2fb824 */ /* 0x000fe400078e0a02 */
[----:B------:R-:W-:Y:S01]  /*2770*/  @!P1 IADD3 R49, PT, PT, R49, -R2, RZ ;  /* 0x8000000231319210 */ /* 0x000fe20007ffe0ff */
[----:B------:R-:W-:Y:S01]  /*2780*/  IMAD.MOV R44, RZ, RZ, -R44 ;  /* 0x000000ffff2c7224 */ /* 0x000fe200078e0a2c */
[C---:B------:R-:W-:Y:S01]  /*2790*/  ISETP.GT.U32.AND P4, PT, R2.reuse, R51, PT ;  /* 0x000000330200720c */ /* 0x040fe20003f84070 */
[C---:B------:R-:W-:Y:S01]  /*27a0*/  VIADD R48, R161.reuse, 0x10 ;  /* 0x00000010a1307836 */ /* 0x040fe20000000000 */
[C---:B------:R-:W-:Y:S01]  /*27b0*/  ISETP.GT.U32.AND P3, PT, R2.reuse, R47, PT ;  /* 0x0000002f0200720c */ /* 0x040fe20003f64070 */
[C---:B------:R-:W-:Y:S01]  /*27c0*/  IMAD R53, R2.reuse, R44, R53 ;  /* 0x0000002c02357224 */ /* 0x040fe200078e0235 */
[----:B------:R-:W-:Y:S01]  /*27d0*/  ISETP.GT.U32.AND P1, PT, R2, R49, PT ;  /* 0x000000310200720c */ /* 0x000fe20003f24070 */
[C---:B------:R-:W-:Y:S01]  /*27e0*/  VIADD R46, R161.reuse, 0x11 ;  /* 0x00000011a12e7836 */ /* 0x040fe20000000000 */
[----:B------:R-:W-:Y:S01]  /*27f0*/  IABS R61, R48 ;  /* 0x00000030003d7213 */ /* 0x000fe20000000000 */
[----:B------:R-:W-:Y:S01]  /*2800*/  @!P5 IMAD.MOV R43, RZ, RZ, -R43 ;  /* 0x000000ffff2bd224 */ /* 0x000fe200078e0a2b */
[C---:B------:R-:W-:Y:S01]  /*2810*/  IADD3 R44, PT, PT, R161.reuse, 0x12, RZ ;  /* 0x00000012a12c7810 */ /* 0x040fe20007ffe0ff */
[C---:B------:R-:W-:Y:S01]  /*2820*/  VIADD R52, R161.reuse, 0xf ;  /* 0x0000000fa1347836 */ /* 0x040fe20000000000 */
[----:B------:R-:W-:Y:S01]  /*2830*/  IABS R59, R46 ;  /* 0x0000002e003b7213 */ /* 0x000fe20000000000 */
[----:B------:R-:W-:Y:S01]  /*2840*/  VIADD R80, R161, 0x3 ;  /* 0x00000003a1507836 */ /* 0x000fe20000000000 */
[----:B------:R-:W-:Y:S01]  /*2850*/  IABS R57, R44 ;  /* 0x0000002c00397213 */ /* 0x000fe20000000000 */
[--C-:B------:R-:W-:Y:S01]  /*2860*/  @!P4 IMAD.IADD R51, R51, 0x1, -R2.reuse ;  /* 0x000000013333c824 */ /* 0x100fe200078e0a02 */
[----:B------:R-:W-:Y:S01]  /*2870*/  ISETP.GE.AND P5, PT, R50, RZ, PT ;  /* 0x000000ff3200720c */ /* 0x000fe20003fa6270 */
[--C-:B------:R-:W-:Y:S01]  /*2880*/  @!P3 IMAD.IADD R47, R47, 0x1, -R2.reuse ;  /* 0x000000012f2fb824 */ /* 0x100fe200078e0a02 */
[----:B------:R-:W-:Y:S01]  /*2890*/  ISETP.GE.AND P3, PT, R54, RZ, PT ;  /* 0x000000ff3600720c */ /* 0x000fe20003f66270 */
[----:B------:R-:W-:Y:S01]  /*28a0*/  @!P0 IMAD.MOV R51, RZ, RZ, -R51 ;  /* 0x000000ffff338224 */ /* 0x000fe200078e0a33 */
[C---:B------:R-:W-:Y:S01]  /*28b0*/  ISETP.GT.U32.AND P0, PT, R2.reuse, R55, PT ;  /* 0x000000370200720c */ /* 0x040fe20003f04070 */
[----:B------:R-:W-:Y:S01]  /*28c0*/  @!P1 IMAD.IADD R49, R49, 0x1, -R2 ;  /* 0x0000000131319824 */ /* 0x000fe200078e0a02 */
[----:B------:R-:W-:Y:S01]  /*28d0*/  @!P2 IADD3 R47, PT, PT, -R47, RZ, RZ ;  /* 0x000000ff2f2fa210 */ /* 0x000fe20007ffe1ff */
[----:B------:R-:W-:Y:S01]  /*28e0*/  VIADD R54, R161, 0xe ;  /* 0x0000000ea1367836 */ /* 0x000fe20000000000 */
[----:B------:R-:W-:Y:S01]  /*28f0*/  ISETP.GT.U32.AND P2, PT, R2, R53, PT ;  /* 0x000000350200720c */ /* 0x000fe20003f44070 */
[----:B------:R-:W-:Y:S01]  /*2900*/  @!P6 IMAD.MOV R49, RZ, RZ, -R49 ;  /* 0x000000ffff31e224 */ /* 0x000fe200078e0a31 */
[----:B------:R-:W-:Y:S01]  /*2910*/  ISETP.GE.AND P6, PT, R46, RZ, PT ;  /* 0x000000ff2e00720c */ /* 0x000fe20003fc6270 */
[----:B------:R-:W-:Y:S01]  /*2920*/  IMAD.HI.U32 R46, R7, R61, RZ ;  /* 0x0000003d072e7227 */ /* 0x000fe200078e00ff */
[----:B------:R-:W-:-:S02]  /*2930*/  ISETP.GE.AND P1, PT, R44, RZ, PT ;  /* 0x000000ff2c00720c */ /* 0x000fc40003f26270 */
[----:B------:R-:W-:Y:S01]  /*2940*/  IABS R65, R54 ;  /* 0x0000003600417213 */ /* 0x000fe20000000000 */
[----:B------:R-:W-:Y:S01]  /*2950*/  IMAD.MOV R46, RZ, RZ, -R46 ;  /* 0x000000ffff2e7224 */ /* 0x000fe200078e0a2e */
[----:B------:R-:W-:Y:S01]  /*2960*/  IABS R63, R52 ;  /* 0x00000034003f7213 */ /* 0x000fe20000000000 */
[----:B------:R-:W-:Y:S01]  /*2970*/  IMAD.HI.U32 R44, R7, R57, RZ ;  /* 0x00000039072c7227 */ /* 0x000fe200078e00ff */
[----:B------:R-:W-:Y:S02]  /*2980*/  @!P0 IADD3 R55, PT, PT, R55, -R2, RZ ;  /* 0x8000000237378210 */ /* 0x000fe40007ffe0ff */
[----:B------:R-:W-:Y:S01]  /*2990*/  ISETP.GE.AND P4, PT, R48, RZ, PT ;  /* 0x000000ff3000720c */ /* 0x000fe20003f86270 */
[----:B------:R-:W-:Y:S01]  /*29a0*/  @!P2 IMAD.IADD R53, R53, 0x1, -R2 ;  /* 0x000000013535a824 */ /* 0x000fe200078e0a02 */
[C---:B------:R-:W-:Y:S01]  /*29b0*/  ISETP.GT.U32.AND P0, PT, R2.reuse, R55, PT ;  /* 0x000000370200720c */ /* 0x040fe20003f04070 */
[C---:B------:R-:W-:Y:S02]  /*29c0*/  IMAD R61, R2.reuse, R46, R61 ;  /* 0x0000002e023d7224 */ /* 0x040fe400078e023d */
[----:B------:R-:W-:Y:S01]  /*29d0*/  IMAD.MOV R44, RZ, RZ, -R44 ;  /* 0x000000ffff2c7224 */ /* 0x000fe200078e0a2c */
[----:B------:R-:W-:Y:S01]  /*29e0*/  ISETP.GT.U32.AND P2, PT, R2, R53, PT ;  /* 0x000000350200720c */ /* 0x000fe20003f44070 */
[----:B------:R-:W-:-:S04]  /*29f0*/  IMAD.HI.U32 R50, R7, R65, RZ ;  /* 0x0000004107327227 */ /* 0x000fc800078e00ff */
[----:B------:R-:W-:Y:S02]  /*2a00*/  IMAD R57, R2, R44, R57 ;  /* 0x0000002c02397224 */ /* 0x000fe400078e0239 */
[----:B------:R-:W-:-:S04]  /*2a10*/  IMAD.HI.U32 R44, R7, R59, RZ ;  /* 0x0000003b072c7227 */ /* 0x000fc800078e00ff */
[----:B------:R-:W-:Y:S01]  /*2a20*/  @!P0 IMAD.IADD R55, R55, 0x1, -R2 ;  /* 0x0000000137378824 */ /* 0x000fe200078e0a02 */
[C---:B------:R-:W-:Y:S01]  /*2a30*/  ISETP.GT.U32.AND P0, PT, R2.reuse, R61, PT ;  /* 0x0000003d0200720c */ /* 0x040fe20003f04070 */
[----:B------:R-:W-:Y:S02]  /*2a40*/  IMAD.MOV R44, RZ, RZ, -R44 ;  /* 0x000000ffff2c7224 */ /* 0x000fe400078e0a2c */
[----:B------:R-:W-:Y:S01]  /*2a50*/  @!P2 IMAD.IADD R53, R53, 0x1, -R2 ;  /* 0x000000013535a824 */ /* 0x000fe200078e0a02 */
[C---:B------:R-:W-:Y:S01]  /*2a60*/  ISETP.GT.U32.AND P2, PT, R2.reuse, R57, PT ;  /* 0x000000390200720c */ /* 0x040fe20003f44070 */
[C---:B------:R-:W-:Y:S02]  /*2a70*/  IMAD R59, R2.reuse, R44, R59 ;  /* 0x0000002c023b7224 */ /* 0x040fe400078e023b */
[----:B------:R-:W-:Y:S01]  /*2a80*/  IMAD.HI.U32 R44, R7, R67, RZ ;  /* 0x00000043072c7227 */ /* 0x000fe200078e00ff */
[----:B------:R-:W-:Y:S02]  /*2a90*/  @!P5 IADD3 R53, PT, PT, -R53, RZ, RZ ;  /* 0x000000ff3535d210 */ /* 0x000fe40007ffe1ff */
[----:B------:R-:W-:Y:S01]  /*2aa0*/  ISETP.GT.U32.AND P5, PT, R2, R59, PT ;  /* 0x0000003b0200720c */ /* 0x000fe20003fa4070 */
[----:B------:R-:W-:Y:S01]  /*2ab0*/  IMAD.MOV R50, RZ, RZ, -R50 ;  /* 0x000000ffff327224 */ /* 0x000fe200078e0a32 */
[----:B------:R-:W-:Y:S01]  /*2ac0*/  IADD3 R44, PT, PT, -R44, RZ, RZ ;  /* 0x000000ff2c2c7210 */ /* 0x000fe20007ffe1ff */
[----:B------:R-:W-:-:S02]  /*2ad0*/  @!P0 IMAD.IADD R61, R61, 0x1, -R2 ;  /* 0x000000013d3d8824 */ /* 0x000fc400078e0a02 */
[C---:B------:R-:W-:Y:S02]  /*2ae0*/  IMAD R65, R2.reuse, R50, R65 ;  /* 0x0000003202417224 */ /* 0x040fe400078e0241 */
[----:B------:R-:W-:Y:S01]  /*2af0*/  @!P2 IMAD.IADD R57, R57, 0x1, -R2 ;  /* 0x000000013939a824 */ /* 0x000fe200078e0a02 */
[C---:B------:R-:W-:Y:S01]  /*2b00*/  ISETP.GT.U32.AND P0, PT, R2.reuse, R61, PT ;  /* 0x0000003d0200720c */ /* 0x040fe20003f04070 */
[C---:B------:R-:W-:Y:S02]  /*2b10*/  IMAD R67, R2.reuse, R44, R67 ;  /* 0x0000002c02437224 */ /* 0x040fe400078e0243 */
[----:B------:R-:W-:Y:S01]  /*2b20*/  IMAD.HI.U32 R46, R7, R71, RZ ;  /* 0x00000047072e7227 */ /* 0x000fe200078e00ff */
[----:B------:R-:W-:-:S03]  /*2b30*/  ISETP.GT.U32.AND P2, PT, R2, R57, PT ;  /* 0x000000390200720c */ /* 0x000fc60003f44070 */
[----:B------:R-:W-:Y:S02]  /*2b40*/  IMAD.MOV R46, RZ, RZ, -R46 ;  /* 0x000000ffff2e7224 */ /* 0x000fe400078e0a2e */
[----:B------:R-:W-:-:S04]  /*2b50*/  IMAD.HI.U32 R44, R7, R69, RZ ;  /* 0x00000045072c7227 */ /* 0x000fc800078e00ff */
[--C-:B------:R-:W-:Y:S01]  /*2b60*/  @!P0 IMAD.IADD R61, R61, 0x1, -R2.reuse ;  /* 0x000000013d3d8824 */ /* 0x100fe200078e0a02 */
[C---:B------:R-:W-:Y:S01]  /*2b70*/  ISETP.GT.U32.AND P0, PT, R2.reuse, R67, PT ;  /* 0x000000430200720c */ /* 0x040fe20003f04070 */
[C---:B------:R-:W-:Y:S02]  /*2b80*/  IMAD R71, R2.reuse, R46, R71 ;  /* 0x0000002e02477224 */ /* 0x040fe400078e0247 */
[----:B------:R-:W-:Y:S01]  /*2b90*/  @!P2 IMAD.IADD R57, R57, 0x1, -R2 ;  /* 0x000000013939a824 */ /* 0x000fe200078e0a02 */
[----:B------:R-:W-:Y:S01]  /*2ba0*/  ISETP.GT.U32.AND P2, PT, R2, R65, PT ;  /* 0x000000410200720c */ /* 0x000fe20003f44070 */
[----:B------:R-:W-:Y:S02]  /*2bb0*/  IMAD.MOV R44, RZ, RZ, -R44 ;  /* 0x000000ffff2c7224 */ /* 0x000fe400078e0a2c */
[----:B------:R-:W-:Y:S01]  /*2bc0*/  IMAD.HI.U32 R48, R7, R63, RZ ;  /* 0x0000003f07307227 */ /* 0x000fe200078e00ff */
[----:B------:R-:W-:-:S03]  /*2bd0*/  @!P1 IADD3 R57, PT, PT, -R57, RZ, RZ ;  /* 0x000000ff39399210 */ /* 0x000fc60007ffe1ff */
[----:B------:R-:W-:Y:S02]  /*2be0*/  IMAD R69, R2, R44, R69 ;  /* 0x0000002c02457224 */ /* 0x000fe400078e0245 */
[----:B------:R-:W-:Y:S02]  /*2bf0*/  @!P0 IMAD.IADD R67, R67, 0x1, -R2 ;  /* 0x0000000143438824 */ /* 0x000fe400078e0a02 */
[----:B------:R-:W-:-:S03]  /*2c00*/  IMAD.HI.U32 R44, R7, R75, RZ ;  /* 0x0000004b072c7227 */ /* 0x000fc600078e00ff */
[C---:B------:R-:W-:Y:S01]  /*2c10*/  ISETP.GT.U32.AND P0, PT, R2.reuse, R67, PT ;  /* 0x000000430200720c */ /* 0x040fe20003f04070 */
[----:B------:R-:W-:Y:S02]  /*2c20*/  @!P2 IMAD.IADD R65, R65, 0x1, -R2 ;  /* 0x000000014141a824 */ /* 0x000fe400078e0a02 */
[----:B------:R-:W-:Y:S02]  /*2c30*/  IMAD.MOV R50, RZ, RZ, -R44 ;  /* 0x000000ffff327224 */ /* 0x000fe400078e0a2c */
[----:B------:R-:W-:Y:S01]  /*2c40*/  IMAD.MOV R48, RZ, RZ, -R48 ;  /* 0x000000ffff307224 */ /* 0x000fe200078e0a30 */
[C---:B------:R-:W-:Y:S01]  /*2c50*/  ISETP.GT.U32.AND P2, PT, R2.reuse, R65, PT ;  /* 0x000000410200720c */ /* 0x040fe20003f44070 */
[C---:B------:R-:W-:Y:S02]  /*2c60*/  IMAD R75, R2.reuse, R50, R75 ;  /* 0x00000032024b7224 */ /* 0x040fe400078e024b */
[----:B------:R-:W-:Y:S02]  /*2c70*/  IMAD R63, R2, R48, R63 ;  /* 0x00000030023f7224 */ /* 0x000fe400078e023f */
[----:B------:R-:W-:-:S04]  /*2c80*/  IMAD.HI.U32 R48, R7, R73, RZ ;  /* 0x0000004907307227 */ /* 0x000fc800078e00ff */
[----:B------:R-:W-:Y:S01]  /*2c90*/  @!P0 IMAD.IADD R67, R67, 0x1, -R2 ;  /* 0x0000000143438824 */ /* 0x000fe200078e0a02 */
[----:B------:R-:W-:Y:S01]  /*2ca0*/  ISETP.GT.U32.AND P0, PT, R2, R71, PT ;  /* 0x000000470200720c */ /* 0x000fe20003f04070 */
[----:B------:R-:W-:Y:S01]  /*2cb0*/  IMAD.HI.U32 R44, R7, R77, RZ ;  /* 0x0000004d072c7227 */ /* 0x000fe200078e00ff */
[----:B------:R-:W-:-:S03]  /*2cc0*/  IADD3 R48, PT, PT, -R48, RZ, RZ ;  /* 0x000000ff30307210 */ /* 0x000fc60007ffe1ff */
[--C-:B------:R-:W-:Y:S01]  /*2cd0*/  @!P2 IMAD.IADD R65, R65, 0x1, -R2.reuse ;  /* 0x000000014141a824 */ /* 0x100fe200078e0a02 */
[C---:B------:R-:W-:Y:S01]  /*2ce0*/  ISETP.GT.U32.AND P2, PT, R2.reuse, R69, PT ;  /* 0x000000450200720c */ /* 0x040fe20003f44070 */
[----:B------:R-:W-:Y:S01]  /*2cf0*/  @!P3 IMAD.MOV R55, RZ, RZ, -R55 ;  /* 0x000000ffff37b224 */ /* 0x000fe200078e0a37 */
[----:B------:R-:W-:Y:S01]  /*2d00*/  ISETP.GT.U32.AND P3, PT, R2, R63, PT ;  /* 0x0000003f0200720c */ /* 0x000fe20003f64070 */
[--C-:B------:R-:W-:Y:S01]  /*2d10*/  @!P5 IMAD.IADD R59, R59, 0x1, -R2.reuse ;  /* 0x000000013b3bd824 */ /* 0x100fe200078e0a02 */
[----:B------:R-:W-:Y:S01]  /*2d20*/  IADD3 R44, PT, PT, -R44, RZ, RZ ;  /* 0x000000ff2c2c7210 */ /* 0x000fe20007ffe1ff */
[C---:B------:R-:W-:Y:S02]  /*2d30*/  IMAD R73, R2.reuse, R48, R73 ;  /* 0x0000003002497224 */ /* 0x040fe400078e0249 */
[----:B------:R-:W-:Y:S01]  /*2d40*/  @!P0 IMAD.IADD R71, R71, 0x1, -R2 ;  /* 0x0000000147478824 */ /* 0x000fe200078e0a02 */
[C---:B------:R-:W-:Y:S01]  /*2d50*/  ISETP.GT.U32.AND P0, PT, R2.reuse, R75, PT ;  /* 0x0000004b0200720c */ /* 0x040fe20003f04070 */
[C---:B------:R-:W-:Y:S01]  /*2d60*/  IMAD R77, R2.reuse, R44, R77 ;  /* 0x0000002c024d7224 */ /* 0x040fe200078e024d */
[C---:B------:R-:W-:Y:S01]  /*2d70*/  ISETP.GT.U32.AND P5, PT, R2.reuse, R59, PT ;  /* 0x0000003b0200720c */ /* 0x040fe20003fa4070 */
[----:B------:R-:W-:Y:S01]  /*2d80*/  IMAD.HI.U32 R46, R7, R79, RZ ;  /* 0x0000004f072e7227 */ /* 0x000fe200078e00ff */
[----:B------:R-:W-:-:S03]  /*2d90*/  ISETP.GT.U32.AND P1, PT, R2, R71, PT ;  /* 0x000000470200720c */ /* 0x000fc60003f24070 */
[--C-:B------:R-:W-:Y:S01]  /*2da0*/  @!P2 IMAD.IADD R69, R69, 0x1, -R2.reuse ;  /* 0x000000014545a824 */ /* 0x100fe200078e0a02 */
[C---:B------:R-:W-:Y:S01]  /*2db0*/  ISETP.GT.U32.AND P2, PT, R2.reuse, R73, PT ;  /* 0x000000490200720c */ /* 0x040fe20003f44070 */
[----:B------:R-:W-:Y:S02]  /*2dc0*/  @!P3 IMAD.IADD R63, R63, 0x1, -R2 ;  /* 0x000000013f3fb824 */ /* 0x000fe400078e0a02 */
[----:B------:R-:W-:Y:S02]  /*2dd0*/  IMAD.MOV R46, RZ, RZ, -R46 ;  /* 0x000000ffff2e7224 */ /* 0x000fe400078e0a2e */
[--C-:B------:R-:W-:Y:S01]  /*2de0*/  @!P0 IMAD.IADD R75, R75, 0x1, -R2.reuse ;  /* 0x000000014b4b8824 */ /* 0x100fe200078e0a02 */
[C---:B------:R-:W-:Y:S01]  /*2df0*/  ISETP.GT.U32.AND P0, PT, R2.reuse, R77, PT ;  /* 0x0000004d0200720c */ /* 0x040fe20003f04070 */
[C---:B------:R-:W-:Y:S01]  /*2e00*/  IMAD R79, R2.reuse, R46, R79 ;  /* 0x0000002e024f7224 */ /* 0x040fe200078e024f */
[----:B------:R-:W-:Y:S01]  /*2e10*/  ISETP.GT.U32.AND P3, PT, R2, R63, PT ;  /* 0x0000003f0200720c */ /* 0x000fe20003f64070 */
[----:B------:R-:W-:Y:S01]  /*2e20*/  @!P5 IMAD.IADD R59, R59, 0x1, -R2 ;  /* 0x000000013b3bd824 */ /* 0x000fe200078e0a02 */
[----:B------:R-:W-:Y:S01]  /*2e30*/  ISETP.GE.AND P5, PT, R52, RZ, PT ;  /* 0x000000ff3400720c */ /* 0x000fe20003fa6270 */
[----:B------:R-:W-:Y:S01]  /*2e40*/  IMAD.HI.U32 R48, R7, R81, RZ ;  /* 0x0000005107307227 */ /* 0x000fe200078e00ff */
[----:B------:R-:W-:-:S03]  /*2e50*/  IABS R52, R80 ;  /* 0x0000005000347213 */ /* 0x000fc60000000000 */
[--C-:B------:R-:W-:Y:S01]  /*2e60*/  @!P2 IMAD.IADD R73, R73, 0x1, -R2.reuse ;  /* 0x000000014949a824 */ /* 0x100fe200078e0a02 */
[----:B------:R-:W-:Y:S01]  /*2e70*/  ISETP.GE.AND P2, PT, R58, RZ, PT ;  /* 0x000000ff3a00720c */ /* 0x000fe20003f46270 */
[----:B------:R-:W-:Y:S02]  /*2e80*/  VIADD R82, R161, 0x2 ;  /* 0x00000002a1527836 */ /* 0x000fe40000000000 */
[----:B------:R-:W-:Y:S01]  /*2e90*/  @!P0 IMAD.IADD R77, R77, 0x1, -R2 ;  /* 0x000000014d4d8824 */ /* 0x000fe200078e0a02 */
[----:B------:R-:W-:Y:S01]  /*2ea0*/  ISETP.GT.U32.AND P0, PT, R2, R79, PT ;  /* 0x0000004f0200720c */ /* 0x000fe20003f04070 */
[----:B------:R-:W-:Y:S02]  /*2eb0*/  IMAD.MOV R48, RZ, RZ, -R48 ;  /* 0x000000ffff307224 */ /* 0x000fe400078e0a30 */
[----:B------:R-:W-:Y:S02]  /*2ec0*/  VIADD R84, R161, 0x1 ;  /* 0x00000001a1547836 */ /* 0x000fe40000000000 */
[----:B------:R-:W-:-:S03]  /*2ed0*/  IMAD.HI.U32 R50, R7, R83, RZ ;  /* 0x0000005307327227 */ /* 0x000fc600078e00ff */
[----:B------:R-:W-:Y:S01]  /*2ee0*/  IABS R58, R84 ;  /* 0x00000054003a7213 */ /* 0x000fe20000000000 */
[----:B------:R-:W-:Y:S01]  /*2ef0*/  @!P3 IMAD.IADD R63, R63, 0x1, -R2 ;  /* 0x000000013f3fb824 */ /* 0x000fe200078e0a02 */
[----:B------:R-:W-:Y:S01]  /*2f00*/  ISETP.GE.AND P3, PT, R54, RZ, PT ;  /* 0x000000ff3600720c */ /* 0x000fe20003f66270 */
[----:B------:R-:W-:Y:S01]  /*2f10*/  IMAD R81, R2, R48, R81 ;  /* 0x0000003002517224 */ /* 0x000fe200078e0251 */
[----:B------:R-:W-:Y:S01]  /*2f20*/  IABS R54, R82 ;  /* 0x0000005200367213 */ /* 0x000fe20000000000 */
[----:B------:R-:W-:-:S04]  /*2f30*/  IMAD.HI.U32 R44, R7, R85, RZ ;  /* 0x00000055072c7227 */ /* 0x000fc800078e00ff */
[----:B------:R-:W-:Y:S01]  /*2f40*/  IMAD.MOV R50, RZ, RZ, -R50 ;  /* 0x000000ffff327224 */ /* 0x000fe200078e0a32 */
[----:B------:R-:W-:Y:S01]  /*2f50*/  IADD3 R44, PT, PT, -R44, RZ, RZ ;  /* 0x000000ff2c2c7210 */ /* 0x000fe20007ffe1ff */
[----:B------:R-:W-:-:S04]  /*2f60*/  IMAD.HI.U32 R46, R7, R52, RZ ;  /* 0x00000034072e7227 */ /* 0x000fc800078e00ff */
[----:B------:R-:W-:Y:S01]  /*2f70*/  @!P0 IMAD.IADD R79, R79, 0x1, -R2 ;  /* 0x000000014f4f8824 */ /* 0x000fe200078e0a02 */
[C---:B------:R-:W-:Y:S01]  /*2f80*/  ISETP.GT.U32.AND P0, PT, R2.reuse, R69, PT ;  /* 0x000000450200720c */ /* 0x040fe20003f04070 */
[----:B------:R-:W-:Y:S01]  /*2f90*/  @!P6 IMAD.MOV R59, RZ, RZ, -R59 ;  /* 0x000000ffff3be224 */ /* 0x000fe200078e0a3b */
[C---:B------:R-:W-:Y:S01]  /*2fa0*/  ISETP.GT.U32.AND P6, PT, R2.reuse, R77, PT ;  /* 0x0000004d0200720c */ /* 0x040fe20003fc4070 */
[----:B------:R-:W-:Y:S01]  /*2fb0*/  @!P4 IMAD.MOV R61, RZ, RZ, -R61 ;  /* 0x000000ffff3dc224 */ /* 0x000fe200078e0a3d */
[C---:B------:R-:W-:Y:S01]  /*2fc0*/  ISETP.GT.U32.AND P4, PT, R2.reuse, R73, PT ;  /* 0x000000490200720c */ /* 0x040fe20003f84070 */
[----:B------:R-:W-:Y:S01]  /*2fd0*/  @!P5 IMAD.MOV R63, RZ, RZ, -R63 ;  /* 0x000000ffff3fd224 */ /* 0x000fe200078e0a3f */
[C---:B------:R-:W-:Y:S01]  /*2fe0*/  ISETP.GT.U32.AND P5, PT, R2.reuse, R75, PT ;  /* 0x0000004b0200720c */ /* 0x040fe20003fa4070 */
[----:B------:R-:W-:Y:S01]  /*2ff0*/  @!P2 IMAD.MOV R67, RZ, RZ, -R67 ;  /* 0x000000ffff43a224 */ /* 0x000fe200078e0a43 */
[C---:B------:R-:W-:Y:S01]  /*3000*/  ISETP.GT.U32.AND P2, PT, R2.reuse, R81, PT ;  /* 0x000000510200720c */ /* 0x040fe20003f44070 */
[----:B------:R-:W-:-:S02]  /*3010*/  IMAD R83, R2, R50, R83 ;  /* 0x0000003202537224 */ /* 0x000fc400078e0253 */
[----:B------:R-:W-:Y:S02]  /*3020*/  IMAD.HI.U32 R48, R7, R54, RZ ;  /* 0x0000003607307227 */ /* 0x000fe400078e00ff */
[----:B------:R-:W-:Y:S02]  /*3030*/  @!P0 IADD3 R69, PT, PT, R69, -R2, RZ ;  /* 0x8000000245458210 */ /* 0x000fe40007ffe0ff */
[----:B------:R-:W-:Y:S01]  /*3040*/  IMAD.HI.U32 R50, R7, R58, RZ ;  /* 0x0000003a07327227 */ /* 0x000fe200078e00ff */
[----:B------:R-:W-:-:S03]  /*3050*/  ISETP.GT.U32.AND P0, PT, R2, R83, PT ;  /* 0x000000530200720c */ /* 0x000fc60003f04070 */
[----:B------:R-:W-:Y:S02]  /*3060*/  IMAD.MOV R87, RZ, RZ, -R46 ;  /* 0x000000ffff577224 */ /* 0x000fe400078e0a2e */
[----:B------:R-:W-:Y:S01]  /*3070*/  IMAD.MOV R89, RZ, RZ, -R48 ;  /* 0x000000ffff597224 */ /* 0x000fe200078e0a30 */
[----:B------:R-:W-:Y:S01]  /*3080*/  @!P2 IADD3 R81, PT, PT, R81, -R2, RZ ;  /* 0x800000025151a210 */ /* 0x000fe20007ffe0ff */
[----:B------:R-:W-:Y:S01]  /*3090*/  IMAD.MOV R91, RZ, RZ, -R50 ;  /* 0x000000ffff5b7224 */ /* 0x000fe200078e0a32 */
[----:B------:R-:W-:Y:S01]  /*30a0*/  ISETP.GE.AND P2, PT, R62, RZ, PT ;  /* 0x000000ff3e00720c */ /* 0x000fe20003f46270 */
[----:B------:R-:W-:Y:S02]  /*30b0*/  IMAD R85, R2, R44, R85 ;  /* 0x0000002c02557224 */ /* 0x000fe400078e0255 */
[----:B------:R-:W-:-:S04]  /*30c0*/  IMAD.HI.U32 R44, R7, R60, RZ ;  /* 0x0000003c072c7227 */ /* 0x000fc800078e00ff */
[C---:B------:R-:W-:Y:S02]  /*30d0*/  IMAD R7, R2.reuse, R87, R52 ;  /* 0x0000005702077224 */ /* 0x040fe400078e0234 */
[C---:B------:R-:W-:Y:S02]  /*30e0*/  IMAD R87, R2.reuse, R89, R54 ;  /* 0x0000005902577224 */ /* 0x040fe400078e0236 */
[C---:B------:R-:W-:Y:S02]  /*30f0*/  IMAD R89, R2.reuse, R91, R58 ;  /* 0x0000005b02597224 */ /* 0x040fe400078e023a */
[----:B------:R-:W-:Y:S01]  /*3100*/  @!P3 IMAD.MOV R65, RZ, RZ, -R65 ;  /* 0x000000ffff41b224 */ /* 0x000fe200078e0a41 */
[C---:B------:R-:W-:Y:S01]  /*3110*/  ISETP.GT.U32.AND P3, PT, R2.reuse, R79, PT ;  /* 0x0000004f0200720c */ /* 0x040fe20003f64070 */
[--C-:B------:R-:W-:Y:S01]  /*3120*/  @!P1 IMAD.IADD R71, R71, 0x1, -R2.reuse ;  /* 0x0000000147479824 */ /* 0x100fe200078e0a02 */
[C---:B------:R-:W-:Y:S01]  /*3130*/  ISETP.GT.U32.AND P1, PT, R2.reuse, R85, PT ;  /* 0x000000550200720c */ /* 0x040fe20003f24070 */
[--C-:B------:R-:W-:Y:S01]  /*3140*/  @!P4 IMAD.IADD R73, R73, 0x1, -R2.reuse ;  /* 0x000000014949c824 */ /* 0x100fe200078e0a02 */
[C---:B------:R-:W-:Y:S01]  /*3150*/  ISETP.GT.U32.AND P4, PT, R2.reuse, R7, PT ;  /* 0x000000070200720c */ /* 0x040fe20003f84070 */
[--C-:B------:R-:W-:Y:S01]  /*3160*/  @!P5 IMAD.IADD R75, R75, 0x1, -R2.reuse ;  /* 0x000000014b4bd824 */ /* 0x100fe200078e0a02 */
[C---:B------:R-:W-:Y:S01]  /*3170*/  ISETP.GT.U32.AND P5, PT, R2.reuse, R87, PT ;  /* 0x000000570200720c */ /* 0x040fe20003fa4070 */
[----:B------:R-:W-:Y:S01]  /*3180*/  @!P6 IMAD.IADD R77, R77, 0x1, -R2 ;  /* 0x000000014d4de824 */ /* 0x000fe200078e0a02 */
[----:B------:R-:W-:Y:S01]  /*3190*/  ISETP.GT.U32.AND P6, PT, R2, R89, PT ;  /* 0x000000590200720c */ /* 0x000fe20003fc4070 */
[----:B------:R-:W-:-:S02]  /*31a0*/  IMAD.MOV R91, RZ, RZ, -R44 ;  /* 0x000000ffff5b7224 */ /* 0x000fc400078e0a2c */
[----:B------:R-:W-:Y:S01]  /*31b0*/  @!P0 IMAD.IADD R83, R83, 0x1, -R2 ;  /* 0x0000000153538824 */ /* 0x000fe200078e0a02 */
[----:B------:R-:W-:Y:S01]  /*31c0*/  ISETP.GE.AND P0, PT, R64, RZ, PT ;  /* 0x000000ff4000720c */ /* 0x000fe20003f06270 */
[C---:B------:R-:W-:Y:S01]  /*31d0*/  IMAD R91, R2.reuse, R91, R60 ;  /* 0x0000005b025b7224 */ /* 0x040fe200078e023c */
[----:B------:R-:W1:Y:S01]  /*31e0*/  LDC R44, c[0x0][0x3b0] ;  /* 0x0000ec00ff2c7b82 */ /* 0x000e620000000800 */
[--C-:B------:R-:W-:Y:S02]  /*31f0*/  @!P3 IMAD.IADD R79, R79, 0x1, -R2.reuse ;  /* 0x000000014f4fb824 */ /* 0x100fe400078e0a02 */
[--C-:B------:R-:W-:Y:S01]  /*3200*/  @!P1 IMAD.IADD R85, R85, 0x1, -R2.reuse ;  /* 0x0000000155559824 */ /* 0x100fe200078e0a02 */
[----:B------:R-:W-:Y:S01]  /*3210*/  ISETP.GT.U32.AND P3, PT, R2, R91, PT ;  /* 0x0000005b0200720c */ /* 0x000fe20003f64070 */
[--C-:B------:R-:W-:Y:S01]  /*3220*/  @!P4 IMAD.IADD R7, R7, 0x1, -R2.reuse ;  /* 0x000000010707c824 */ /* 0x100fe200078e0a02 */
[----:B------:R-:W-:Y:S01]  /*3230*/  ISETP.GE.AND P1, PT, R66, RZ, PT ;  /* 0x000000ff4200720c */ /* 0x000fe20003f26270 */
[--C-:B------:R-:W-:Y:S01]  /*3240*/  @!P5 IMAD.IADD R87, R87, 0x1, -R2.reuse ;  /* 0x000000015757d824 */ /* 0x100fe200078e0a02 */
[----:B------:R-:W-:Y:S01]  /*3250*/  ISETP.GE.AND P4, PT, R68, RZ, PT ;  /* 0x000000ff4400720c */ /* 0x000fe20003f86270 */
[--C-:B------:R-:W-:Y:S01]  /*3260*/  @!P6 IMAD.IADD R89, R89, 0x1, -R2.reuse ;  /* 0x000000015959e824 */ /* 0x100fe200078e0a02 */
[----:B------:R-:W-:Y:S01]  /*3270*/  ISETP.GE.AND P5, PT, R70, RZ, PT ;  /* 0x000000ff4600720c */ /* 0x000fe20003fa6270 */
[----:B------:R-:W-:Y:S01]  /*3280*/  @!P2 IMAD.MOV R69, RZ, RZ, -R69 ;  /* 0x000000ffff45a224 */ /* 0x000fe200078e0a45 */
[----:B------:R-:W-:Y:S01]  /*3290*/  ISETP.GE.AND P6, PT, R72, RZ, PT ;  /* 0x000000ff4800720c */ /* 0x000fe20003fc6270 */
[----:B------:R-:W-:Y:S01]  /*32a0*/  @!P0 IMAD.MOV R71, RZ, RZ, -R71 ;  /* 0x000000ffff478224 */ /* 0x000fe200078e0a47 */
[----:B------:R-:W-:Y:S01]  /*32b0*/  ISETP.GT.U32.AND P2, PT, R2, R81, PT ;  /* 0x000000510200720c */ /* 0x000fe20003f44070 */
[----:B----4-:R-:W-:Y:S01]  /*32c0*/  IMAD R192, R192, R177, RZ ;  /* 0x000000b1c0c07224 */ /* 0x010fe200078e02ff */
[C---:B------:R-:W-:Y:S01]  /*32d0*/  ISETP.GT.U32.AND P0, PT, R2.reuse, R83, PT ;  /* 0x000000530200720c */ /* 0x040fe20003f04070 */
[----:B------:R-:W-:Y:S01]  /*32e0*/  IMAD R191, R191, R177, RZ ;  /* 0x000000b1bfbf7224 */ /* 0x000fe200078e02ff */
[-C--:B------:R-:W-:Y:S01]  /*32f0*/  @!P3 IADD3 R91, PT, PT, R91, -R2.reuse, RZ ;  /* 0x800000025b5bb210 */ /* 0x080fe20007ffe0ff */
[----:B------:R-:W-:Y:S01]  /*3300*/  @!P1 IMAD.MOV R73, RZ, RZ, -R73 ;  /* 0x000000ffff499224 */ /* 0x000fe200078e0a49 */
[C---:B------:R-:W-:Y:S01]  /*3310*/  ISETP.GT.U32.AND P1, PT, R2.reuse, R85, PT ;  /* 0x000000550200720c */ /* 0x040fe20003f24070 */
[----:B------:R-:W-:Y:S01]  /*3320*/  @!P4 IMAD.MOV R75, RZ, RZ, -R75 ;  /* 0x000000ffff4bc224 */ /* 0x000fe200078e0a4b */
[C---:B------:R-:W-:Y:S01]  /*3330*/  ISETP.GT.U32.AND P3, PT, R2.reuse, R7, PT ;  /* 0x000000070200720c */ /* 0x040fe20003f64070 */
[----:B------:R-:W-:Y:S01]  /*3340*/  @!P5 IMAD.MOV R77, RZ, RZ, -R77 ;  /* 0x000000ffff4dd224 */ /* 0x000fe200078e0a4d */
[----:B------:R-:W-:Y:S01]  /*3350*/  ISETP.GT.U32.AND P4, PT, R2, R87, PT ;  /* 0x000000570200720c */ /* 0x000fe20003f84070 */
[----:B------:R-:W-:Y:S01]  /*3360*/  IMAD R190, R190, R177, RZ ;  /* 0x000000b1bebe7224 */ /* 0x000fe200078e02ff */
[----:B------:R-:W-:Y:S01]  /*3370*/  @!P6 IADD3 R79, PT, PT, -R79, RZ, RZ ;  /* 0x000000ff4f4fe210 */ /* 0x000fe20007ffe1ff */
[--C-:B------:R-:W-:Y:S01]  /*3380*/  @!P2 IMAD.IADD R81, R81, 0x1, -R2.reuse ;  /* 0x000000015151a824 */ /* 0x100fe200078e0a02 */
[C---:B------:R-:W-:Y:S01]  /*3390*/  ISETP.GT.U32.AND P6, PT, R2.reuse, R89, PT ;  /* 0x000000590200720c */ /* 0x040fe20003fc4070 */
[--C-:B------:R-:W-:Y:S01]  /*33a0*/  @!P0 IMAD.IADD R83, R83, 0x1, -R2.reuse ;  /* 0x0000000153538824 */ /* 0x100fe200078e0a02 */
[----:B------:R-:W-:Y:S01]  /*33b0*/  ISETP.GT.U32.AND P5, PT, R2, R91, PT ;  /* 0x0000005b0200720c */ /* 0x000fe20003fa4070 */
[-C--:B------:R-:W-:Y:S01]  /*33c0*/  IMAD R189, R189, R177.reuse, RZ ;  /* 0x000000b1bdbd7224 */ /* 0x080fe200078e02ff */
[----:B------:R-:W-:Y:S01]  /*33d0*/  ISETP.GE.AND P2, PT, R74, RZ, PT ;  /* 0x000000ff4a00720c */ /* 0x000fe20003f46270 */
[--C-:B------:R-:W-:Y:S01]  /*33e0*/  @!P1 IMAD.IADD R85, R85, 0x1, -R2.reuse ;  /* 0x0000000155559824 */ /* 0x100fe200078e0a02 */
[----:B------:R-:W-:Y:S01]  /*33f0*/  ISETP.GE.AND P0, PT, R76, RZ, PT ;  /* 0x000000ff4c00720c */ /* 0x000fe20003f06270 */
[--C-:B------:R-:W-:Y:S01]  /*3400*/  @!P3 IMAD.IADD R7, R7, 0x1, -R2.reuse ;  /* 0x000000010707b824 */ /* 0x100fe200078e0a02 */
[----:B------:R-:W-:Y:S01]  /*3410*/  ISETP.GE.AND P1, PT, R78, RZ, PT ;  /* 0x000000ff4e00720c */ /* 0x000fe20003f26270 */
[--C-:B------:R-:W-:Y:S01]  /*3420*/  @!P4 IMAD.IADD R87, R87, 0x1, -R2.reuse ;  /* 0x000000015757c824 */ /* 0x100fe200078e0a02 */
[----:B------:R-:W-:Y:S01]  /*3430*/  ISETP.GE.AND P4, PT, R82, RZ, PT ;  /* 0x000000ff5200720c */ /* 0x000fe20003f86270 */
[-C--:B------:R-:W-:Y:S01]  /*3440*/  IMAD R188, R188, R177.reuse, RZ ;  /* 0x000000b1bcbc7224 */ /* 0x080fe200078e02ff */
[----:B------:R-:W-:Y:S01]  /*3450*/  ISETP.GE.AND P3, PT, R80, RZ, PT ;  /* 0x000000ff5000720c */ /* 0x000fe20003f66270 */
[----:B------:R-:W-:Y:S01]  /*3460*/  IMAD R187, R187, R177, RZ ;  /* 0x000000b1bbbb7224 */ /* 0x000fe200078e02ff */
[----:B------:R-:W-:Y:S01]  /*3470*/  @!P6 IADD3 R89, PT, PT, R89, -R2, RZ ;  /* 0x800000025959e210 */ /* 0x000fe20007ffe0ff */
[----:B------:R-:W-:Y:S01]  /*3480*/  @!P5 IMAD.IADD R91, R91, 0x1, -R2 ;  /* 0x000000015b5bd824 */ /* 0x000fe200078e0a02 */
[----:B------:R-:W-:Y:S01]  /*3490*/  LOP3.LUT R2, RZ, R45, RZ, 0x33, !PT ;  /* 0x0000002dff027212 */ /* 0x000fe200078e33ff */
[----:B------:R-:W-:Y:S01]  /*34a0*/  @!P2 IMAD.MOV R81, RZ, RZ, -R81 ;  /* 0x000000ffff51a224 */ /* 0x000fe200078e0a51 */
[----:B------:R-:W-:Y:S01]  /*34b0*/  ISETP.NE.AND P2, PT, R45, RZ, PT ;  /* 0x000000ff2d00720c */ /* 0x000fe20003f45270 */
[----:B------:R-:W-:Y:S01]  /*34c0*/  IMAD.MOV.U32 R45, RZ, RZ, R7 ;  /* 0x000000ffff2d7224 */ /* 0x000fe200078e0007 */
[----:B------:R-:W-:Y:S01]  /*34d0*/  ISETP.GE.AND P6, PT, R84, RZ, PT ;  /* 0x000000ff5400720c */ /* 0x000fe20003fc6270 */
[----:B------:R-:W-:Y:S01]  /*34e0*/  @!P0 IMAD.MOV R83, RZ, RZ, -R83 ;  /* 0x000000ffff538224 */ /* 0x000fe200078e0a53 */
[C---:B------:R-:W-:Y:S01]  /*34f0*/  SEL R7, R2.reuse, R53, !P2 ;  /* 0x0000003502077207 */ /* 0x040fe20005000000 */
[----:B------:R-:W-:Y:S01]  /*3500*/  @!P1 IMAD.MOV R85, RZ, RZ, -R85 ;  /* 0x000000ffff559224 */ /* 0x000fe200078e0a55 */
[----:B------:R-:W2:Y:S01]  /*3510*/  LDC.64 R52, c[0x0][0x388] ;  /* 0x0000e200ff347b82 */ /* 0x000ea20000000a00 */
[C---:B------:R-:W-:Y:S01]  /*3520*/  SEL R3, R2.reuse, R3, !P2 ;  /* 0x0000000302037207 */ /* 0x040fe20005000000 */
[----:B------:R-:W-:Y:S01]  /*3530*/  @!P4 IMAD.MOV R87, RZ, RZ, -R87 ;  /* 0x000000ffff57c224 */ /* 0x000fe200078e0a57 */
[C---:B------:R-:W-:Y:S01]  /*3540*/  SEL R12, R2.reuse, R12, !P2 ;  /* 0x0000000c020c7207 */ /* 0x040fe20005000000 */
[-C--:B-1----:R-:W-:Y:S01]  /*3550*/  IMAD R7, R7, R44.reuse, RZ ;  /* 0x0000002c07077224 */ /* 0x082fe200078e02ff */
[----:B------:R-:W-:Y:S01]  /*3560*/  ISETP.GE.AND P5, PT, R161, RZ, PT ;  /* 0x000000ffa100720c */ /* 0x000fe20003fa6270 */
[-C--:B------:R-:W-:Y:S01]  /*3570*/  IMAD R3, R3, R44.reuse, RZ ;  /* 0x0000002c03037224 */ /* 0x080fe200078e02ff */
[----:B------:R-:W-:Y:S01]  /*3580*/  SEL R19, R2, R19, !P2 ;  /* 0x0000001302137207 */ /* 0x000fe20005000000 */
[----:B------:R-:W-:Y:S01]  /*3590*/  IMAD R12, R12, R44, RZ ;  /* 0x0000002c0c0c7224 */ /* 0x000fe200078e02ff */
[C---:B------:R-:W-:Y:S01]  /*35a0*/  SEL R5, R2.reuse, R5, !P2 ;  /* 0x0000000502057207 */ /* 0x040fe20005000000 */
[----:B------:R-:W-:Y:S01]  /*35b0*/  @!P6 IMAD.MOV R89, RZ, RZ, -R89 ;  /* 0x000000ffff59e224 */ /* 0x000fe200078e0a59 */
[C---:B------:R-:W-:Y:S01]  /*35c0*/  SEL R26, R2.reuse, R26, !P2 ;  /* 0x0000001a021a7207 */ /* 0x040fe20005000000 */
[-C--:B------:R-:W-:Y:S01]  /*35d0*/  IMAD R19, R19, R44.reuse, RZ ;  /* 0x0000002c13137224 */ /* 0x080fe200078e02ff */
[C---:B------:R-:W-:Y:S01]  /*35e0*/  SEL R13, R2.reuse, R13, !P2 ;  /* 0x0000000d020d7207 */ /* 0x040fe20005000000 */
[-C--:B------:R-:W-:Y:S01]  /*35f0*/  IMAD R5, R5, R44.reuse, RZ ;  /* 0x0000002c05057224 */ /* 0x080fe200078e02ff */
[----:B------:R-:W-:Y:S01]  /*3600*/  SEL R33, R2, R33, !P2 ;  /* 0x0000002102217207 */ /* 0x000fe20005000000 */
[----:B------:R-:W-:Y:S01]  /*3610*/  IMAD R26, R26, R44, RZ ;  /* 0x0000002c1a1a7224 */ /* 0x000fe200078e02ff */
[C---:B------:R-:W-:Y:S01]  /*3620*/  SEL R4, R2.reuse, R4, !P2 ;  /* 0x0000000402047207 */ /* 0x040fe20005000000 */
[----:B------:R-:W-:Y:S01]  /*3630*/  @!P5 IMAD.MOV R91, RZ, RZ, -R91 ;  /* 0x000000ffff5bd224 */ /* 0x000fe200078e0a5b */
[C---:B------:R-:W-:Y:S01]  /*3640*/  SEL R20, R2.reuse, R20, !P2 ;  /* 0x0000001402147207 */ /* 0x040fe20005000000 */
[----:B------:R-:W-:Y:S01]  /*3650*/  IMAD R13, R13, R44, RZ ;  /* 0x0000002c0d0d7224 */ /* 0x000fe200078e02ff */
[C---:B------:R-:W-:Y:S01]  /*3660*/  SEL R40, R2.reuse, R40, !P2 ;  /* 0x0000002802287207 */ /* 0x040fe20005000000 */
[-C--:B------:R-:W-:Y:S01]  /*3670*/  IMAD R33, R33, R44.reuse, RZ ;  /* 0x0000002c21217224 */ /* 0x080fe200078e02ff */
[----:B------:R-:W-:Y:S01]  /*3680*/  SEL R55, R2, R55, !P2 ;  /* 0x0000003702377207 */ /* 0x000fe20005000000 */
[----:B------:R-:W-:Y:S01]  /*3690*/  IMAD R4, R4, R44, RZ ;  /* 0x0000002c04047224 */ /* 0x000fe200078e02ff */
[----:B--2---:R-:W-:Y:S01]  /*36a0*/  LEA R159, P6, R3, R52, 0x1 ;  /* 0x00000034039f7211 */ /* 0x004fe200078c08ff */
[----:B------:R-:W-:Y:S01]  /*36b0*/  IMAD R20, R20, R44, RZ ;  /* 0x0000002c14147224 */ /* 0x000fe200078e02ff */
[----:B------:R-:W-:Y:S01]  /*36c0*/  LEA R158, P5, R5, R52, 0x1 ;  /* 0x00000034059e7211 */ /* 0x000fe200078a08ff */
[-C--:B------:R-:W-:Y:S01]  /*36d0*/  IMAD R40, R40, R44.reuse, RZ ;  /* 0x0000002c28287224 */ /* 0x080fe200078e02ff */
[----:B------:R-:W-:Y:S01]  /*36e0*/  LEA.HI.X.SX32 R151, R3, R53, 0x1, P6 ;  /* 0x0000003503977211 */ /* 0x000fe200030f0eff */
[----:B------:R-:W-:Y:S01]  /*36f0*/  IMAD R70, R55, R44, RZ ;  /* 0x0000002c37467224 */ /* 0x000fe200078e02ff */
[----:B------:R-:W-:Y:S01]  /*3700*/  LEA R150, P6, R12, R52, 0x1 ;  /* 0x000000340c967211 */ /* 0x000fe200078c08ff */
[----:B------:R-:W1:Y:S01]  /*3710*/  LDC.64 R54, c[0x0][0x380] ;  /* 0x0000e000ff367b82 */ /* 0x000e620000000a00 */
[----:B------:R-:W-:Y:S01]  /*3720*/  SEL R6, R2, R6, !P2 ;  /* 0x0000000602067207 */ /* 0x000fe20005000000 */
[----:B------:R-:W-:Y:S01]  /*3730*/  IMAD R186, R186, R177, RZ ;  /* 0x000000b1baba7224 */ /* 0x000fe200078e02ff */
[----:B------:R-:W-:Y:S01]  /*3740*/  LEA.HI.X.SX32 R137, R12, R53, 0x1, P6 ;  /* 0x000000350c897211 */ /* 0x000fe200030f0eff */
[-C--:B------:R-:W-:Y:S01]  /*3750*/  IMAD R185, R185, R177.reuse, RZ ;  /* 0x000000b1b9b97224 */ /* 0x080fe200078e02ff */
[C---:B------:R-:W-:Y:S01]  /*3760*/  LEA R136, P6, R19.reuse, R52, 0x1 ;  /* 0x0000003413887211 */ /* 0x040fe200078c08ff */
[----:B------:R-:W-:Y:S01]  /*3770*/  IMAD R6, R6, R44, RZ ;  /* 0x0000002c06067224 */ /* 0x000fe200078e02ff */
[----:B------:R-:W-:Y:S01]  /*3780*/  SEL R8, R2, R8, !P2 ;  /* 0x0000000802087207 */ /* 0x000fe20005000000 */
[----:B------:R-:W-:Y:S01]  /*3790*/  IMAD R184, R184, R177, RZ ;  /* 0x000000b1b8b87224 */ /* 0x000fe200078e02ff */
[----:B------:R-:W-:Y:S01]  /*37a0*/  LEA.HI.X.SX32 R123, R19, R53, 0x1, P6 ;  /* 0x00000035137b7211 */ /* 0x000fe200030f0eff */
[----:B------:R-:W-:Y:S01]  /*37b0*/  IMAD R183, R183, R177, RZ ;  /* 0x000000b1b7b77224 */ /* 0x000fe200078e02ff */
[----:B------:R-:W-:Y:S01]  /*37c0*/  LEA R122, P6, R26, R52, 0x1 ;  /* 0x000000341a7a7211 */ /* 0x000fe200078c08ff */
[----:B------:R-:W-:Y:S01]  /*37d0*/  IMAD R8, R8, R44, RZ ;  /* 0x0000002c08087224 */ /* 0x000fe200078e02ff */
[----:B------:R-:W-:Y:S01]  /*37e0*/  SEL R9, R2, R9, !P2 ;  /* 0x0000000902097207 */ /* 0x000fe20005000000 */
[-C--:B------:R-:W-:Y:S01]  /*37f0*/  IMAD R182, R182, R177.reuse, RZ ;  /* 0x000000b1b6b67224 */ /* 0x080fe200078e02ff */
[C---:B------:R-:W-:Y:S01]  /*3800*/  SEL R10, R2.reuse, R10, !P2 ;  /* 0x0000000a020a7207 */ /* 0x040fe20005000000 */
[----:B------:R-:W-:Y:S01]  /*3810*/  IMAD R181, R181, R177, RZ ;  /* 0x000000b1b5b57224 */ /* 0x000fe200078e02ff */
[----:B------:R-:W-:Y:S01]  /*3820*/  SEL R11, R2, R11, !P2 ;  /* 0x0000000b020b7207 */ /* 0x000fe20005000000 */
[-C--:B------:R-:W-:Y:S01]  /*3830*/  IMAD R9, R9, R44.reuse, RZ ;  /* 0x0000002c09097224 */ /* 0x080fe200078e02ff */
[----:B------:R-:W-:Y:S01]  /*3840*/  LEA.HI.X.SX32 R149, R5, R53, 0x1, P5 ;  /* 0x0000003505957211 */ /* 0x000fe200028f0eff */
[-C--:B------:R-:W-:Y:S01]  /*3850*/  IMAD R10, R10, R44.reuse, RZ ;  /* 0x0000002c0a0a7224 */ /* 0x080fe200078e02ff */
[----:B------:R-:W-:Y:S01]  /*3860*/  SEL R27, R2, R27, !P2 ;  /* 0x0000001b021b7207 */ /* 0x000fe20005000000 */
[----:B------:R-:W-:Y:S01]  /*3870*/  IMAD R11, R11, R44, RZ ;  /* 0x0000002c0b0b7224 */ /* 0x000fe200078e02ff */
[----:B------:R-:W-:Y:S01]  /*3880*/  LEA R148, P5, R13, R52, 0x1 ;  /* 0x000000340d947211 */ /* 0x000fe200078a08ff */
[----:B------:R-:W-:Y:S01]  /*3890*/  IMAD R173, R173, R177, RZ ;  /* 0x000000b1adad7224 */ /* 0x000fe200078e02ff */
[----:B------:R-:W-:Y:S01]  /*38a0*/  LEA.HI.X.SX32 R109, R26, R53, 0x1, P6 ;  /* 0x000000351a6d7211 */ /* 0x000fe200030f0eff */
[----:B------:R-:W-:Y:S01]  /*38b0*/  IMAD R27, R27, R44, RZ ;  /* 0x0000002c1b1b7224 */ /* 0x000fe200078e02ff */
[----:B------:R-:W-:Y:S01]  /*38c0*/  LEA R108, P6, R33, R52, 0x1 ;  /* 0x00000034216c7211 */ /* 0x000fe200078c08ff */
[-C--:B------:R-:W-:Y:S01]  /*38d0*/  IMAD R174, R174, R177.reuse, RZ ;  /* 0x000000b1aeae7224 */ /* 0x080fe200078e02ff */
[----:B------:R-:W-:Y:S01]  /*38e0*/  @!P3 IADD3 R45, PT, PT, -R45, RZ, RZ ;  /* 0x000000ff2d2db210 */ /* 0x000fe20007ffe1ff */
[-C--:B------:R-:W-:Y:S01]  /*38f0*/  IMAD R175, R175, R177.reuse, RZ ;  /* 0x000000b1afaf7224 */ /* 0x080fe200078e02ff */
[----:B------:R-:W-:Y:S01]  /*3900*/  SEL R14, R2, R14, !P2 ;  /* 0x0000000e020e7207 */ /* 0x000fe20005000000 */
[----:B------:R-:W-:Y:S01]  /*3910*/  IMAD R176, R176, R177, RZ ;  /* 0x000000b1b0b07224 */ /* 0x000fe200078e02ff */
[----:B------:R-:W-:Y:S01]  /*3920*/  SEL R15, R2, R15, !P2 ;  /* 0x0000000f020f7207 */ /* 0x000fe20005000000 */
[----:B------:R-:W-:Y:S01]  /*3930*/  IMAD.SHL.U32 R172, R56, 0x10, RZ ;  /* 0x0000001038ac7824 */ /* 0x000fe200078e00ff */
[----:B------:R-:W-:Y:S01]  /*3940*/  SEL R16, R2, R16, !P2 ;  /* 0x0000001002107207 */ /* 0x000fe20005000000 */
[-C--:B------:R-:W-:Y:S01]  /*3950*/  IMAD R14, R14, R44.reuse, RZ ;  /* 0x0000002c0e0e7224 */ /* 0x080fe200078e02ff */
[C---:B------:R-:W-:Y:S01]  /*3960*/  SEL R17, R2.reuse, R17, !P2 ;  /* 0x0000001102117207 */ /* 0x040fe20005000000 */
[----:B------:R-:W-:Y:S01]  /*3970*/  IMAD R15, R15, R44, RZ ;  /* 0x0000002c0f0f7224 */ /* 0x000fe200078e02ff */
[----:B------:R-:W-:Y:S01]  /*3980*/  SEL R18, R2, R18, !P2 ;  /* 0x0000001202127207 */ /* 0x000fe20005000000 */
[-C--:B------:R-:W-:Y:S01]  /*3990*/  IMAD R16, R16, R44.reuse, RZ ;  /* 0x0000002c10107224 */ /* 0x080fe200078e02ff */
[----:B------:R-:W-:Y:S01]  /*39a0*/  SEL R41, R2, R41, !P2 ;  /* 0x0000002902297207 */ /* 0x000fe20005000000 */
[----:B------:R-:W-:Y:S01]  /*39b0*/  IMAD R17, R17, R44, RZ ;  /* 0x0000002c11117224 */ /* 0x000fe200078e02ff */
[----:B------:R-:W-:Y:S01]  /*39c0*/  LEA R160, P4, R4, R52, 0x1 ;  /* 0x0000003404a07211 */ /* 0x000fe200078808ff */
[-C--:B------:R-:W-:Y:S01]  /*39d0*/  IMAD R18, R18, R44.reuse, RZ ;  /* 0x0000002c12127224 */ /* 0x080fe200078e02ff */
[-C--:B------:R-:W-:Y:S01]  /*39e0*/  LEA.HI.X.SX32 R135, R13, R53.reuse, 0x1, P5 ;  /* 0x000000350d877211 */ /* 0x080fe200028f0eff */
[----:B------:R-:W-:Y:S01]  /*39f0*/  IMAD R58, R41, R44, RZ ;  /* 0x0000002c293a7224 */ /* 0x000fe200078e02ff */
[----:B------:R-:W-:Y:S01]  /*3a00*/  LEA R134, P5, R20, R52, 0x1 ;  /* 0x0000003414867211 */ /* 0x000fe200078a08ff */
[----:B------:R-:W-:Y:S01]  /*3a10*/  IMAD.SHL.U32 R177, R177, 0x40, RZ ;  /* 0x00000040b1b17824 */ /* 0x000fe200078e00ff */
[----:B------:R-:W-:-:S02]  /*3a20*/  LEA.HI.X.SX32 R95, R33, R53, 0x1, P6 ;  /* 0x00000035215f7211 */ /* 0x000fc400030f0eff */
[----:B------:R-:W-:Y:S02]  /*3a30*/  SEL R67, R2, R67, !P2 ;  /* 0x0000004302437207 */ /* 0x000fe40005000000 */
[----:B------:R-:W-:Y:S02]  /*3a40*/  LEA R94, P6, R40, R52, 0x1 ;  /* 0x00000034285e7211 */ /* 0x000fe400078c08ff */
[C---:B------:R-:W-:Y:S01]  /*3a50*/  SEL R21, R2.reuse, R21, !P2 ;  /* 0x0000001502157207 */ /* 0x040fe20005000000 */
[----:B------:R-:W-:Y:S01]  /*3a60*/  IMAD R67, R67, R44, RZ ;  /* 0x0000002c43437224 */ /* 0x000fe200078e02ff */
[C---:B------:R-:W-:Y:S02]  /*3a70*/  SEL R22, R2.reuse, R22, !P2 ;  /* 0x0000001602167207 */ /* 0x040fe40005000000 */
[C---:B------:R-:W-:Y:S01]  /*3a80*/  SEL R23, R2.reuse, R23, !P2 ;  /* 0x0000001702177207 */ /* 0x040fe20005000000 */
[----:B------:R-:W-:Y:S01]  /*3a90*/  IMAD R21, R21, R44, RZ ;  /* 0x0000002c15157224 */ /* 0x000fe200078e02ff */
[----:B------:R-:W-:Y:S01]  /*3aa0*/  SEL R24, R2, R24, !P2 ;  /* 0x0000001802187207 */ /* 0x000fe20005000000 */
[-C--:B------:R-:W-:Y:S01]  /*3ab0*/  IMAD R22, R22, R44.reuse, RZ ;  /* 0x0000002c16167224 */ /* 0x080fe200078e02ff */
        /* <DEDUP_REMOVED lines=11> */
[----:B------:R-:W-:Y:S01]  /*3b70*/  IMAD R30, R30, R44, RZ ;  /* 0x0000002c1e1e7224 */ /* 0x000fe200078e02ff */
[C---:B------:R-:W-:Y:S01]  /*3b80*/  SEL R34, R2.reuse, R34, !P2 ;  /* 0x0000002202227207 */ /* 0x040fe20005000000 */
[-C--:B------:R-:W-:Y:S01]  /*3b90*/  IMAD R31, R31, R44.reuse, RZ ;  /* 0x0000002c1f1f7224 */ /* 0x080fe200078e02ff */
[----:B------:R-:W-:Y:S01]  /*3ba0*/  SEL R35, R2, R35, !P2 ;  /* 0x0000002302237207 */ /* 0x000fe20005000000 */
        /* <DEDUP_REMOVED lines=12> */
[-C--:B------:R-:W-:Y:S01]  /*3c70*/  IMAD R39, R39, R44.reuse, RZ ;  /* 0x0000002c27277224 */ /* 0x080fe200078e02ff */
[----:B------:R-:W-:Y:S01]  /*3c80*/  SEL R47, R2, R47, !P2 ;  /* 0x0000002f022f7207 */ /* 0x000fe20005000000 */
[-C--:B------:R-:W-:Y:S01]  /*3c90*/  IMAD R60, R42, R44.reuse, RZ ;  /* 0x0000002c2a3c7224 */ /* 0x080fe200078e02ff */
[C---:B------:R-:W-:Y:S01]  /*3ca0*/  SEL R49, R2.reuse, R49, !P2 ;  /* 0x0000003102317207 */ /* 0x040fe20005000000 */
        /* <DEDUP_REMOVED lines=9> */
[----:B------:R-:W-:Y:S01]  /*3d40*/  SEL R63, R2, R63, !P2 ;  /* 0x0000003f023f7207 */ /* 0x000fe20005000000 */
[----:B0-----:R-:W-:Y:S01]  /*3d50*/  IMAD R57, R0, UR5, RZ ;  /* 0x0000000500397c24 */ /* 0x001fe2000f8e02ff */
        /* <DEDUP_REMOVED lines=27> */
[-C--:B------:R-:W-:Y:S01]  /*3f10*/  IMAD R85, R85, R44.reuse, RZ ;  /* 0x0000002c55557224 */ /* 0x080fe200078e02ff */
[----:B------:R-:W-:Y:S01]  /*3f20*/  LEA.HI.X.SX32 R153, R4, R53, 0x1, P4 ;  /* 0x0000003504997211 */ /* 0x000fe200020f0eff */
[----:B------:R-:W-:Y:S01]  /*3f30*/  IMAD R87, R87, R44, RZ ;  /* 0x0000002c57577224 */ /* 0x000fe200078e02ff */
[----:B------:R-:W-:Y:S01]  /*3f40*/  LEA R157, P3, R6, R52, 0x1 ;  /* 0x00000034069d7211 */ /* 0x000fe200078608ff */
[----:B------:R-:W-:Y:S01]  /*3f50*/  IMAD R89, R89, R44, RZ ;  /* 0x0000002c59597224 */ /* 0x000fe200078e02ff */
[----:B------:R-:W-:Y:S01]  /*3f60*/  LEA R156, P2, R8, R52, 0x1 ;  /* 0x00000034089c7211 */ /* 0x000fe200078408ff */
[----:B------:R-:W-:Y:S01]  /*3f70*/  IMAD R170, R2, R44, RZ ;  /* 0x0000002c02aa7224 */ /* 0x000fe200078e02ff */
[-C--:B------:R-:W-:Y:S01]  /*3f80*/  LEA R155, P1, R9, R52.reuse, 0x1 ;  /* 0x00000034099b7211 */ /* 0x080fe200078208ff */
[----:B------:R-:W-:Y:S01]  /*3f90*/  USHF.R.S32.HI UR5, URZ, 0x1f, UR4 ;  /* 0x0000001fff057899 */ /* 0x000fe20008011404 */
[----:B------:R-:W-:-:S02]  /*3fa0*/  LEA R154, P0, R10, R52, 0x1 ;  /* 0x000000340a9a7211 */ /* 0x000fc400078008ff */
[-C--:B------:R-:W-:Y:S01]  /*3fb0*/  LEA R152, P4, R11, R52.reuse, 0x1 ;  /* 0x000000340b987211 */ /* 0x080fe200078808ff */
[----:B------:R-:W-:Y:S01]  /*3fc0*/  ULEA.HI UR5, UR5, UR4, URZ, 0x6 ;  /* 0x0000000405057291 */ /* 0x000fe2000f8f30ff */
[-C--:B------:R-:W-:Y:S02]  /*3fd0*/  LEA.HI.X.SX32 R121, R20, R53.reuse, 0x1, P5 ;  /* 0x0000003514797211 */ /* 0x080fe400028f0eff */
[-C--:B------:R-:W-:Y:S01]  /*3fe0*/  LEA R120, P5, R27, R52.reuse, 0x1 ;  /* 0x000000341b787211 */ /* 0x080fe200078a08ff */
[----:B------:R-:W-:Y:S01]  /*3ff0*/  USHF.R.S32.HI UR5, URZ, 0x6, UR5 ;  /* 0x00000006ff057899 */ /* 0x000fe20008011405 */
[-C--:B------:R-:W-:Y:S02]  /*4000*/  LEA.HI.X.SX32 R41, R40, R53.reuse, 0x1, P6 ;  /* 0x0000003528297211 */ /* 0x080fe400030f0eff */
[----:B------:R-:W-:Y:S02]  /*4010*/  LEA R40, P6, R7, R52, 0x1 ;  /* 0x0000003407287211 */ /* 0x000fe400078c08ff */
[----:B------:R-:W-:-:S02]  /*4020*/  LEA.HI.X.SX32 R147, R6, R53, 0x1, P3 ;  /* 0x0000003506937211 */ /* 0x000fc400018f0eff */
[-C--:B------:R-:W-:Y:S02]  /*4030*/  LEA.HI.X.SX32 R145, R8, R53.reuse, 0x1, P2 ;  /* 0x0000003508917211 */ /* 0x080fe400010f0eff */
[-C--:B------:R-:W-:Y:S02]  /*4040*/  LEA.HI.X.SX32 R143, R9, R53.reuse, 0x1, P1 ;  /* 0x00000035098f7211 */ /* 0x080fe400008f0eff */
[-C--:B------:R-:W-:Y:S02]  /*4050*/  LEA.HI.X.SX32 R141, R10, R53.reuse, 0x1, P0 ;  /* 0x000000350a8d7211 */ /* 0x080fe400000f0eff */
[----:B------:R-:W-:Y:S02]  /*4060*/  LEA.HI.X.SX32 R139, R11, R53, 0x1, P4 ;  /* 0x000000350b8b7211 */ /* 0x000fe400020f0eff */
[-C--:B------:R-:W-:Y:S02]  /*4070*/  LEA R146, P3, R14, R52.reuse, 0x1 ;  /* 0x000000340e927211 */ /* 0x080fe400078608ff */
[----:B------:R-:W-:-:S02]  /*4080*/  LEA R144, P2, R15, R52, 0x1 ;  /* 0x000000340f907211 */ /* 0x000fc400078408ff */
[-C--:B------:R-:W-:Y:S02]  /*4090*/  LEA R142, P1, R16, R52.reuse, 0x1 ;  /* 0x00000034108e7211 */ /* 0x080fe400078208ff */
[-C--:B------:R-:W-:Y:S02]  /*40a0*/  LEA R140, P0, R17, R52.reuse, 0x1 ;  /* 0x00000034118c7211 */ /* 0x080fe400078008ff */
[-C--:B------:R-:W-:Y:S02]  /*40b0*/  LEA R138, P4, R18, R52.reuse, 0x1 ;  /* 0x00000034128a7211 */ /* 0x080fe400078808ff */
[-C--:B------:R-:W-:Y:S02]  /*40c0*/  LEA.HI.X.SX32 R107, R27, R53.reuse, 0x1, P5 ;  /* 0x000000351b6b7211 */ /* 0x080fe400028f0eff */
[----:B------:R-:W-:Y:S02]  /*40d0*/  LEA.HI.X.SX32 R27, R7, R53, 0x1, P6 ;  /* 0x00000035071b7211 */ /* 0x000fe400030f0eff */
[----:B------:R-:W-:-:S02]  /*40e0*/  LEA R26, P6, R67, R52, 0x1 ;  /* 0x00000034431a7211 */ /* 0x000fc400078c08ff */
[-C--:B------:R-:W-:Y:S02]  /*40f0*/  LEA.HI.X.SX32 R133, R14, R53.reuse, 0x1, P3 ;  /* 0x000000350e857211 */ /* 0x080fe400018f0eff */
[-C--:B------:R-:W-:Y:S02]  /*4100*/  LEA.HI.X.SX32 R131, R15, R53.reuse, 0x1, P2 ;  /* 0x000000350f837211 */ /* 0x080fe400010f0eff */
[-C--:B------:R-:W-:Y:S02]  /*4110*/  LEA.HI.X.SX32 R129, R16, R53.reuse, 0x1, P1 ;  /* 0x0000003510817211 */ /* 0x080fe400008f0eff */
[-C--:B------:R-:W-:Y:S02]  /*4120*/  LEA.HI.X.SX32 R127, R17, R53.reuse, 0x1, P0 ;  /* 0x00000035117f7211 */ /* 0x080fe400000f0eff */
[----:B------:R-:W-:Y:S02]  /*4130*/  LEA.HI.X.SX32 R125, R18, R53, 0x1, P4 ;  /* 0x00000035127d7211 */ /* 0x000fe400020f0eff */
[----:B------:R-:W-:-:S02]  /*4140*/  LEA R132, P3, R21, R52, 0x1 ;  /* 0x0000003415847211 */ /* 0x000fc400078608ff */
[-C--:B------:R-:W-:Y:S02]  /*4150*/  LEA R130, P2, R22, R52.reuse, 0x1 ;  /* 0x0000003416827211 */ /* 0x080fe400078408ff */
[-C--:B------:R-:W-:Y:S02]  /*4160*/  LEA R128, P1, R23, R52.reuse, 0x1 ;  /* 0x0000003417807211 */ /* 0x080fe400078208ff */
[-C--:B------:R-:W-:Y:S02]  /*4170*/  LEA R126, P0, R24, R52.reuse, 0x1 ;  /* 0x00000034187e7211 */ /* 0x080fe400078008ff */
[-C--:B------:R-:W-:Y:S02]  /*4180*/  LEA R124, P4, R25, R52.reuse, 0x1 ;  /* 0x00000034197c7211 */ /* 0x080fe400078808ff */
        /* <DEDUP_REMOVED lines=11> */
[----:B------:R-:W-:Y:S02]  /*4240*/  LEA R110, P4, R32, R52, 0x1 ;  /* 0x00000034206e7211 */ /* 0x000fe400078808ff */
[----:B------:R-:W-:Y:S02]  /*4250*/  LEA.HI.X.SX32 R163, R81, R53, 0x1, P6 ;  /* 0x0000003551a37211 */ /* 0x000fe400030f0eff */
[----:B------:R-:W-:-:S02]  /*4260*/  CS2R R80, SRZ ;  /* 0x0000000000507805 */ /* 0x000fc4000001ff00 */
[----:B-1----:R-:W-:Y:S02]  /*4270*/  LEA R194, P6, R57, R54, 0x1 ;  /* 0x0000003639c27211 */ /* 0x002fe400078c08ff */
[-C--:B------:R-:W-:Y:S02]  /*4280*/  LEA.HI.X.SX32 R105, R28, R53.reuse, 0x1, P3 ;  /* 0x000000351c697211 */ /* 0x080fe400018f0eff */
[-C--:B------:R-:W-:Y:S02]  /*4290*/  LEA.HI.X.SX32 R103, R29, R53.reuse, 0x1, P2 ;  /* 0x000000351d677211 */ /* 0x080fe400010f0eff */
[-C--:B------:R-:W-:Y:S02]  /*42a0*/  LEA.HI.X.SX32 R101, R30, R53.reuse, 0x1, P1 ;  /* 0x000000351e657211 */ /* 0x080fe400008f0eff */
[-C--:B------:R-:W-:Y:S02]  /*42b0*/  LEA.HI.X.SX32 R99, R31, R53.reuse, 0x1, P0 ;  /* 0x000000351f637211 */ /* 0x080fe400000f0eff */
[----:B------:R-:W-:-:S02]  /*42c0*/  LEA.HI.X.SX32 R97, R32, R53, 0x1, P4 ;  /* 0x0000003520617211 */ /* 0x000fc400020f0eff */
[-C--:B------:R-:W-:Y:S02]  /*42d0*/  LEA R106, P5, R34, R52.reuse, 0x1 ;  /* 0x00000034226a7211 */ /* 0x080fe400078a08ff */
[-C--:B------:R-:W-:Y:S02]  /*42e0*/  LEA R104, P3, R35, R52.reuse, 0x1 ;  /* 0x0000003423687211 */ /* 0x080fe400078608ff */
[-C--:B------:R-:W-:Y:S02]  /*42f0*/  LEA R102, P2, R36, R52.reuse, 0x1 ;  /* 0x0000003424667211 */ /* 0x080fe400078408ff */
[-C--:B------:R-:W-:Y:S02]  /*4300*/  LEA R100, P1, R37, R52.reuse, 0x1 ;  /* 0x0000003425647211 */ /* 0x080fe400078208ff */
[-C--:B------:R-:W-:Y:S02]  /*4310*/  LEA R98, P0, R38, R52.reuse, 0x1 ;  /* 0x0000003426627211 */ /* 0x080fe400078008ff */
[----:B------:R-:W-:-:S02]  /*4320*/  LEA R96, P4, R39, R52, 0x1 ;  /* 0x0000003427607211 */ /* 0x000fc400078808ff */
[----:B------:R-:W-:Y:S02]  /*4330*/  LEA.HI.X.SX32 R195, R57, R55, 0x1, P6 ;  /* 0x0000003739c37211 */ /* 0x000fe400030f0eff */
[----:B------:R-:W0:Y:S01]  /*4340*/  LDC R55, c[0x0][0x3ac] ;  /* 0x0000eb00ff377b82 */ /* 0x000e220000000800 */
[-C--:B------:R-:W-:Y:S02]  /*4350*/  LEA.HI.X.SX32 R93, R34, R53.reuse, 0x1, P5 ;  /* 0x00000035225d7211 */ /* 0x080fe400028f0eff */
[-C--:B------:R-:W-:Y:S02]  /*4360*/  LEA.HI.X.SX32 R51, R35, R53.reuse, 0x1, P3 ;  /* 0x0000003523337211 */ /* 0x080fe400018f0eff */
[-C--:B------:R-:W-:Y:S02]  /*4370*/  LEA.HI.X.SX32 R49, R36, R53.reuse, 0x1, P2 ;  /* 0x0000003524317211 */ /* 0x080fe400010f0eff */
[-C--:B------:R-:W-:Y:S02]  /*4380*/  LEA.HI.X.SX32 R47, R37, R53.reuse, 0x1, P1 ;  /* 0x00000035252f7211 */ /* 0x080fe400008f0eff */
[----:B------:R-:W-:-:S02]  /*4390*/  LEA.HI.X.SX32 R45, R38, R53, 0x1, P0 ;  /* 0x00000035262d7211 */ /* 0x000fc400000f0eff */
[----:B------:R-:W-:Y:S02]  /*43a0*/  LEA.HI.X.SX32 R43, R39, R53, 0x1, P4 ;  /* 0x00000035272b7211 */ /* 0x000fe400020f0eff */
[-C--:B------:R-:W-:Y:S02]  /*43b0*/  LEA R92, P5, R58, R52.reuse, 0x1 ;  /* 0x000000343a5c7211 */ /* 0x080fe400078a08ff */
[-C--:B------:R-:W-:Y:S02]  /*43c0*/  LEA R50, P3, R60, R52.reuse, 0x1 ;  /* 0x000000343c327211 */ /* 0x080fe400078608ff */
[-C--:B------:R-:W-:Y:S02]  /*43d0*/  LEA R48, P2, R62, R52.reuse, 0x1 ;  /* 0x000000343e307211 */ /* 0x080fe400078408ff */
[-C--:B------:R-:W-:Y:S02]  /*43e0*/  LEA R46, P1, R64, R52.reuse, 0x1 ;  /* 0x00000034402e7211 */ /* 0x080fe400078208ff */
[----:B------:R-:W-:-:S02]  /*43f0*/  LEA R44, P0, R66, R52, 0x1 ;  /* 0x00000034422c7211 */ /* 0x000fc400078008ff */
[----:B------:R-:W-:Y:S02]  /*4400*/  LEA R42, P4, R68, R52, 0x1 ;  /* 0x00000034442a7211 */ /* 0x000fe400078808ff */
        /* <DEDUP_REMOVED lines=25> */
[----:B------:R-:W-:Y:S02]  /*45a0*/  CS2R R68, SRZ ;  /* 0x0000000000447805 */ /* 0x000fe4000001ff00 */
[-C--:B------:R-:W-:Y:S02]  /*45b0*/  LEA.HI.X.SX32 R9, R71, R53.reuse, 0x1, P3 ;  /* 0x0000003547097211 */ /* 0x080fe400018f0eff */
[----:B------:R-:W-:Y:S02]  /*45c0*/  CS2R R70, SRZ ;  /* 0x0000000000467805 */ /* 0x000fe4000001ff00 */
[----:B------:R-:W-:-:S02]  /*45d0*/  LEA.HI.X.SX32 R7, R73, R53, 0x1, P2 ;  /* 0x0000003549077211 */ /* 0x000fc400010f0eff */
[-C--:B------:R-:W-:Y:S02]  /*45e0*/  LEA.HI.X.SX32 R5, R75, R53.reuse, 0x1, P1 ;  /* 0x000000354b057211 */ /* 0x080fe400008f0eff */
[-C--:B------:R-:W-:Y:S02]  /*45f0*/  LEA.HI.X.SX32 R3, R77, R53.reuse, 0x1, P0 ;  /* 0x000000354d037211 */ /* 0x080fe400000f0eff */
[----:B------:R-:W-:Y:S02]  /*4600*/  CS2R R76, SRZ ;  /* 0x00000000004c7805 */ /* 0x000fe4000001ff00 */
[----:B------:R-:W-:Y:S02]  /*4610*/  LEA.HI.X.SX32 R0, R79, R53, 0x1, P4 ;  /* 0x000000354f007211 */ /* 0x000fe400020f0eff */
[----:B------:R-:W-:Y:S02]  /*4620*/  CS2R R78, SRZ ;  /* 0x00000000004e7805 */ /* 0x000fe4000001ff00 */
[----:B------:R-:W-:-:S02]  /*4630*/  LEA R10, P5, R83, R52, 0x1 ;  /* 0x00000034530a7211 */ /* 0x000fc400078a08ff */
[-C--:B------:R-:W-:Y:S02]  /*4640*/  LEA R8, P3, R85, R52.reuse, 0x1 ;  /* 0x0000003455087211 */ /* 0x080fe400078608ff */
[-C--:B------:R-:W-:Y:S02]  /*4650*/  LEA R6, P2, R167, R52.reuse, 0x1 ;  /* 0x00000034a7067211 */ /* 0x080fe400078408ff */
[-C--:B------:R-:W-:Y:S02]  /*4660*/  LEA R4, P1, R87, R52.reuse, 0x1 ;  /* 0x0000003457047211 */ /* 0x080fe400078208ff */
[-C--:B------:R-:W-:Y:S02]  /*4670*/  LEA R2, P0, R89, R52.reuse, 0x1 ;  /* 0x0000003459027211 */ /* 0x080fe400078008ff */
[----:B------:R-:W-:Y:S02]  /*4680*/  LEA R164, P4, R170, R52, 0x1 ;  /* 0x00000034aaa47211 */ /* 0x000fe400078808ff */
[----:B------:R-:W-:-:S02]  /*4690*/  LOP3.LUT R52, R56, 0x3f, RZ, 0xc0, !PT ;  /* 0x0000003f38347812 */ /* 0x000fc400078ec0ff */
[-C--:B------:R-:W-:Y:S02]  /*46a0*/  LEA.HI.X.SX32 R169, R83, R53.reuse, 0x1, P5 ;  /* 0x0000003553a97211 */ /* 0x080fe400028f0eff */
[----:B------:R-:W-:Y:S02]  /*46b0*/  CS2R R82, SRZ ;  /* 0x0000000000527805 */ /* 0x000fe4000001ff00 */
[----:B------:R-:W-:Y:S01]  /*46c0*/  LEA.HI.X.SX32 R168, R85, R53, 0x1, P3 ;  /* 0x0000003555a87211 */ /* 0x000fe200018f0eff */
[----:B0-----:R-:W-:Y:S01]  /*46d0*/  IMAD R52, R52, R55, RZ ;  /* 0x0000003734347224 */ /* 0x001fe200078e02ff */
[-C--:B------:R-:W-:Y:S02]  /*46e0*/  LEA.HI.X.SX32 R167, R167, R53.reuse, 0x1, P2 ;  /* 0x00000035a7a77211 */ /* 0x080fe400010f0eff */
[----:B------:R-:W-:Y:S02]  /*46f0*/  CS2R R84, SRZ ;  /* 0x0000000000547805 */ /* 0x000fe4000001ff00 */
[----:B------:R-:W-:-:S02]  /*4700*/  LEA.HI.X.SX32 R166, R87, R53, 0x1, P1 ;  /* 0x0000003557a67211 */ /* 0x000fc400008f0eff */
[----:B------:R-:W-:Y:S02]  /*4710*/  CS2R R86, SRZ ;  /* 0x0000000000567805 */ /* 0x000fe4000001ff00 */
[-C--:B------:R-:W-:Y:S01]  /*4720*/  LEA.HI.X.SX32 R165, R89, R53.reuse, 0x1, P0 ;  /* 0x0000003559a57211 */ /* 0x080fe200000f0eff */
[----:B------:R-:W-:Y:S01]  /*4730*/  IMAD.SHL.U32 R179, R52, 0x2, RZ ;  /* 0x0000000234b37824 */ /* 0x000fe200078e00ff */
[----:B------:R-:W-:Y:S02]  /*4740*/  LEA.HI.X.SX32 R170, R170, R53, 0x1, P4 ;  /* 0x00000035aaaa7211 */ /* 0x000fe400020f0eff */
[----:B------:R-:W-:Y:S02]  /*4750*/  SHF.R.S32.HI R53, RZ, 0x1f, R52 ;  /* 0x0000001fff357819 */ /* 0x000fe40000011434 */
[----:B------:R-:W-:Y:S02]  /*4760*/  SHF.L.U32 R178, R55, 0x6, RZ ;  /* 0x0000000637b27819 */ /* 0x000fe400000006ff */
[----:B------:R-:W-:-:S07]  /*4770*/  SHF.L.U64.HI R180, R52, 0x1, R53 ;  /* 0x0000000134b47819 */ /* 0x000fce0000010235 */
.L_x_2:
[----:B------:R-:W0:Y:S01]  /*4780*/  S2R R237, SR_TID.X ;  /* 0x0000000000ed7919 */ /* 0x000e220000002100 */
[----:B------:R-:W-:Y:S01]  /*4790*/  PRMT R73, RZ, 0x7610, R73 ;  /* 0x00007610ff497816 */ /* 0x000fe20000000049 */
[----:B------:R-:W-:Y:S01]  /*47a0*/  IMAD.WIDE R54, R192, 0x2, R194 ;  /* 0x00000002c0367825 */ /* 0x000fe200078e02c2 */
[----:B------:R-:W-:Y:S02]  /*47b0*/  PRMT R245, RZ, 0x7610, R245 ;  /* 0x00007610fff57816 */ /* 0x000fe400000000f5 */
[----:B0-----:R-:W-:Y:S02]  /*47c0*/  SHF.R.U32.HI R62, RZ, 0x4, R237 ;  /* 0x00000004ff3e7819 */ /* 0x001fe400000116ed */
[----:B------:R-:W-:Y:S02]  /*47d0*/  LEA.HI R52, R237, 0x3c, RZ, 0x1c ;  /* 0x0000003ced347811 */ /* 0x000fe400078fe0ff */
[----:B------:R-:W-:Y:S02]  /*47e0*/  SGXT.U32 R62, R62, 0x2 ;  /* 0x000000023e3e781a */ /* 0x000fe40000000000 */
[----:B------:R-:W-:Y:S01]  /*47f0*/  ISETP.GE.AND P1, PT, R52, UR8, PT ;  /* 0x0000000834007c0c */ /* 0x000fe2000bf26270 */
[----:B------:R-:W-:Y:S01]  /*4800*/  IMAD.WIDE R52, R191, 0x2, R194 ;  /* 0x00000002bf347825 */ /* 0x000fe200078e02c2 */
[----:B------:R-:W-:-:S02]  /*4810*/  ISETP.GE.AND P0, PT, R62, UR8, PT ;  /* 0x000000083e007c0c */ /* 0x000fc4000bf06270 */
[C---:B------:R-:W-:Y:S02]  /*4820*/  LOP3.LUT R56, R62.reuse, 0x4, RZ, 0xfc, !PT ;  /* 0x000000043e387812 */ /* 0x040fe400078efcff */
[C---:B------:R-:W-:Y:S02]  /*4830*/  LOP3.LUT R57, R62.reuse, 0xc, RZ, 0xfc, !PT ;  /* 0x0000000c3e397812 */ /* 0x040fe400078efcff */
[----:B------:R-:W-:Y:S02]  /*4840*/  LOP3.LUT R58, R62, 0x10, RZ, 0xfc, !PT ;  /* 0x000000103e3a7812 */ /* 0x000fe400078efcff */
[----:B------:R-:W-:-:S03]  /*4850*/  PRMT R72, RZ, 0x7610, R72 ;  /* 0x00007610ff487816 */ /* 0x000fc60000000048 */
[----:B------:R0:W2:Y:S04]  /*4860*/  @!P1 LDG.E.U16 R245, desc[UR10][R54.64] ;  /* 0x0000000a36f59981 */ /* 0x0000a8000c1e1500 */
[----:B------:R1:W3:Y:S01]  /*4870*/  @!P0 LDG.E.U16 R73, desc[UR10][R52.64] ;  /* 0x0000000a34498981 */ /* 0x0002e2000c1e1500 */
[----:B------:R-:W-:Y:S02]  /*4880*/  ISETP.GE.AND P0, PT, R56, UR8, PT ;  /* 0x0000000838007c0c */ /* 0x000fe4000bf06270 */
[----:B------:R-:W-:Y:S02]  /*4890*/  LOP3.LUT R56, R62, 0x8, RZ, 0xfc, !PT ;  /* 0x000000083e387812 */ /* 0x000fe400078efcff */
[----:B------:R-:W-:Y:S01]  /*48a0*/  ISETP.GE.AND P1, PT, R57, UR8, PT ;  /* 0x0000000839007c0c */ /* 0x000fe2000bf26270 */
[----:B0-----:R-:W-:Y:S01]  /*48b0*/  IMAD.WIDE R54, R175, 0x2, R194 ;  /* 0x00000002af367825 */ /* 0x001fe200078e02c2 */
[----:B------:R-:W-:-:S02]  /*48c0*/  ISETP.GE.AND P6, PT, R56, UR8, PT ;  /* 0x0000000838007c0c */ /* 0x000fc4000bfc6270 */
[----:B------:R-:W-:Y:S01]  /*48d0*/  LOP3.LUT R59, R62, 0x14, RZ, 0xfc, !PT ;  /* 0x000000143e3b7812 */ /* 0x000fe200078efcff */
[----:B-1----:R-:W-:Y:S01]  /*48e0*/  IMAD.WIDE R52, R176, 0x2, R194 ;  /* 0x00000002b0347825 */ /* 0x002fe200078e02c2 */
[----:B------:R-:W-:Y:S02]  /*48f0*/  PRMT R229, RZ, 0x7610, R229 ;  /* 0x00007610ffe57816 */ /* 0x000fe400000000e5 */
[----:B------:R-:W-:Y:S02]  /*4900*/  LOP3.LUT R56, R62, 0x18, RZ, 0xfc, !PT ;  /* 0x000000183e387812 */ /* 0x000fe400078efcff */
[----:B------:R-:W-:Y:S02]  /*4910*/  ISETP.GE.AND P2, PT, R58, UR8, PT ;  /* 0x000000083a007c0c */ /* 0x000fe4000bf46270 */
[----:B------:R-:W-:Y:S01]  /*4920*/  ISETP.GE.AND P3, PT, R59, UR8, PT ;  /* 0x000000083b007c0c */ /* 0x000fe2000bf66270 */
[----:B------:R0:W4:Y:S01]  /*4930*/  @!P0 LDG.E.U16 R229, desc[UR10][R52.64] ;  /* 0x0000000a34e58981 */ /* 0x000122000c1e1500 */
[----:B------:R-:W-:-:S02]  /*4940*/  ISETP.GE.AND P5, PT, R56, UR8, PT ;  /* 0x0000000838007c0c */ /* 0x000fc4000bfa6270 */
[C---:B------:R-:W-:Y:S01]  /*4950*/  LOP3.LUT R57, R62.reuse, 0x1c, RZ, 0xfc, !PT ;  /* 0x0000001c3e397812 */ /* 0x040fe200078efcff */
[----:B------:R1:W5:Y:S01]  /*4960*/  @!P6 LDG.E.U16 R72, desc[UR10][R54.64] ;  /* 0x0000000a3648e981 */ /* 0x000362000c1e1500 */
[C---:B------:R-:W-:Y:S02]  /*4970*/  LOP3.LUT R56, R62.reuse, 0x20, RZ, 0xfc, !PT ;  /* 0x000000203e387812 */ /* 0x040fe400078efcff */
[----:B------:R-:W-:Y:S01]  /*4980*/  LOP3.LUT R60, R62, 0x24, RZ, 0xfc, !PT ;  /* 0x000000243e3c7812 */ /* 0x000fe200078efcff */
[----:B0-----:R-:W-:Y:S01]  /*4990*/  IMAD.WIDE R52, R174, 0x2, R194 ;  /* 0x00000002ae347825 */ /* 0x001fe200078e02c2 */
[----:B-1----:R-:W-:Y:S02]  /*49a0*/  PRMT R55, RZ, 0x7610, R55 ;  /* 0x00007610ff377816 */ /* 0x002fe40000000037 */
[----:B------:R-:W-:Y:S02]  /*49b0*/  ISETP.GE.AND P4, PT, R57, UR8, PT ;  /* 0x0000000839007c0c */ /* 0x000fe4000bf86270 */
[----:B------:R-:W-:Y:S01]  /*49c0*/  ISETP.GE.AND P0, PT, R56, UR8, PT ;  /* 0x0000000838007c0c */ /* 0x000fe2000bf06270 */
[----:B------:R-:W-:Y:S01]  /*49d0*/  IMAD.WIDE R56, R173, 0x2, R194 ;  /* 0x00000002ad387825 */ /* 0x000fe200078e02c2 */
[----:B------:R-:W-:Y:S01]  /*49e0*/  PRMT R66, RZ, 0x7610, R66 ;  /* 0x00007610ff427816 */ /* 0x000fe20000000042 */
[----:B------:R0:W2:Y:S01]  /*49f0*/  @!P1 LDG.E.U16 R55, desc[UR10][R52.64] ;  /* 0x0000000a34379981 */ /* 0x0000a2000c1e1500 */
[----:B------:R-:W-:Y:S01]  /*4a00*/  PRMT R54, RZ, 0x7610, R54 ;  /* 0x00007610ff367816 */ /* 0x000fe20000000036 */
[----:B------:R-:W-:Y:S01]  /*4a10*/  IMAD.WIDE R58, R181, 0x2, R194 ;  /* 0x00000002b53a7825 */ /* 0x000fe200078e02c2 */
[----:B------:R-:W-:-:S02]  /*4a20*/  ISETP.GE.AND P1, PT, R60, UR8, PT ;  /* 0x000000083c007c0c */ /* 0x000fc4000bf26270 */
[C---:B------:R-:W-:Y:S01]  /*4a30*/  LOP3.LUT R61, R62.reuse, 0x28, RZ, 0xfc, !PT ;  /* 0x000000283e3d7812 */ /* 0x040fe200078efcff */
[----:B------:R1:W2:Y:S01]  /*4a40*/  @!P2 LDG.E.U16 R66, desc[UR10][R56.64] ;  /* 0x0000000a3842a981 */ /* 0x0002a2000c1e1500 */
[----:B------:R-:W-:Y:S02]  /*4a50*/  LOP3.LUT R60, R62, 0x2c, RZ, 0xfc, !PT ;  /* 0x0000002c3e3c7812 */ /* 0x000fe400078efcff */
[----:B------:R-:W-:Y:S01]  /*4a60*/  PRMT R249, RZ, 0x7610, R249 ;  /* 0x00007610fff97816 */ /* 0x000fe200000000f9 */
[----:B------:R1:W2:Y:S01]  /*4a70*/  @!P3 LDG.E.U16 R54, desc[UR10][R58.64] ;  /* 0x0000000a3a36b981 */ /* 0x0002a2000c1e1500 */
[----:B------:R-:W-:Y:S01]  /*4a80*/  ISETP.GE.AND P2, PT, R61, UR8, PT ;  /* 0x000000083d007c0c */ /* 0x000fe2000bf46270 */
[----:B0-----:R-:W-:Y:S01]  /*4a90*/  IMAD.WIDE R52, R182, 0x2, R194 ;  /* 0x00000002b6347825 */ /* 0x001fe200078e02c2 */
[----:B------:R-:W-:Y:S02]  /*4aa0*/  ISETP.GE.AND P3, PT, R60, UR8, PT ;  /* 0x000000083c007c0c */ /* 0x000fe4000bf66270 */
[----:B-1----:R-:W-:-:S02]  /*4ab0*/  PRMT R57, RZ, 0x7610, R57 ;  /* 0x00007610ff397816 */ /* 0x002fc40000000039 */
[C---:B------:R-:W-:Y:S01]  /*4ac0*/  LOP3.LUT R61, R62.reuse, 0x30, RZ, 0xfc, !PT ;  /* 0x000000303e3d7812 */ /* 0x040fe200078efcff */
[----:B------:R-:W-:Y:S01]  /*4ad0*/  IMAD.WIDE R58, R183, 0x2, R194 ;  /* 0x00000002b73a7825 */ /* 0x000fe200078e02c2 */
[C---:B------:R-:W-:Y:S02]  /*4ae0*/  LOP3.LUT R60, R62.reuse, 0x34, RZ, 0xfc, !PT ;  /* 0x000000343e3c7812 */ /* 0x040fe400078efcff */
[----:B------:R0:W2:Y:S01]  /*4af0*/  @!P5 LDG.E.U16 R57, desc[UR10][R52.64] ;  /* 0x0000000a3439d981 */ /* 0x0000a2000c1e1500 */
[----:B------:R-:W-:Y:S02]  /*4b00*/  LOP3.LUT R56, R62, 0x38, RZ, 0xfc, !PT ;  /* 0x000000383e387812 */ /* 0x000fe400078efcff */
[----:B------:R-:W-:Y:S01]  /*4b10*/  ISETP.GE.AND P5, PT, R61, UR8, PT ;  /* 0x000000083d007c0c */ /* 0x000fe2000bfa6270 */
[----:B------:R1:W2:Y:S01]  /*4b20*/  @!P4 LDG.E.U16 R249, desc[UR10][R58.64] ;  /* 0x0000000a3af9c981 */ /* 0x0002a2000c1e1500 */
[----:B------:R-:W-:Y:S02]  /*4b30*/  ISETP.GE.AND P4, PT, R60, UR8, PT ;  /* 0x000000083c007c0c */ /* 0x000fe4000bf86270 */
[----:B------:R-:W-:-:S02]  /*4b40*/  PRMT R248, RZ, 0x7610, R248 ;  /* 0x00007610fff87816 */ /* 0x000fc400000000f8 */
[----:B------:R-:W-:Y:S01]  /*4b50*/  ISETP.GE.AND P6, PT, R56, UR8, PT ;  /* 0x0000000838007c0c */ /* 0x000fe2000bfc6270 */
[----:B0-----:R-:W-:Y:S01]  /*4b60*/  IMAD.WIDE R52, R184, 0x2, R194 ;  /* 0x00000002b8347825 */ /* 0x001fe200078e02c2 */
[----:B------:R-:W-:Y:S02]  /*4b70*/  PRMT R61, RZ, 0x7610, R61 ;  /* 0x00007610ff3d7816 */ /* 0x000fe4000000003d */
[----:B------:R-:W-:Y:S01]  /*4b80*/  PRMT R60, RZ, 0x7610, R60 ;  /* 0x00007610ff3c7816 */ /* 0x000fe2000000003c */
[----:B-1----:R-:W-:Y:S01]  /*4b90*/  IMAD.WIDE R58, R185, 0x2, R194 ;  /* 0x00000002b93a7825 */ /* 0x002fe200078e02c2 */
[----:B------:R-:W-:Y:S02]  /*4ba0*/  PRMT R247, RZ, 0x7610, R247 ;  /* 0x00007610fff77816 */ /* 0x000fe400000000f7 */
[----:B------:R0:W2:Y:S01]  /*4bb0*/  @!P0 LDG.E.U16 R61, desc[UR10][R52.64] ;  /* 0x0000000a343d8981 */ /* 0x0000a2000c1e1500 */
[----:B------:R-:W-:-:S04]  /*4bc0*/  IMAD.WIDE R62, R186, 0x2, R194 ;  /* 0x00000002ba3e7825 */ /* 0x000fc800078e02c2 */
[----:B------:R-:W-:Y:S01]  /*4bd0*/  IMAD.WIDE R64, R187, 0x2, R194 ;  /* 0x00000002bb407825 */ /* 0x000fe200078e02c2 */
[----:B------:R1:W2:Y:S01]  /*4be0*/  @!P1 LDG.E.U16 R248, desc[UR10][R58.64] ;  /* 0x0000000a3af89981 */ /* 0x0002a2000c1e1500 */
[----:B------:R-:W-:Y:S02]  /*4bf0*/  PRMT R246, RZ, 0x7610, R246 ;  /* 0x00007610fff67816 */ /* 0x000fe400000000f6 */
[----:B------:R-:W-:Y:S01]  /*4c00*/  PRMT R56, RZ, 0x7610, R56 ;  /* 0x00007610ff387816 */ /* 0x000fe20000000038 */
[----:B------:R1:W2:Y:S01]  /*4c10*/  @!P2 LDG.E.U16 R60, desc[UR10][R62.64] ;  /* 0x0000000a3e3ca981 */ /* 0x0002a2000c1e1500 */
[----:B0-----:R-:W-:-:S03]  /*4c20*/  IMAD.WIDE R52, R188, 0x2, R194 ;  /* 0x00000002bc347825 */ /* 0x001fc600078e02c2 */
[----:B------:R0:W2:Y:S01]  /*4c30*/  @!P3 LDG.E.U16 R247, desc[UR10][R64.64] ;  /* 0x0000000a40f7b981 */ /* 0x0000a2000c1e1500 */
[----:B-1----:R-:W-:Y:S01]  /*4c40*/  PRMT R58, RZ, 0x7610, R58 ;  /* 0x00007610ff3a7816 */ /* 0x002fe2000000003a */
[----:B------:R-:W-:-:S05]  /*4c50*/  IMAD.WIDE R62, R189, 0x2, R194 ;  /* 0x00000002bd3e7825 */ /* 0x000fca00078e02c2 */
[----:B------:R1:W2:Y:S01]  /*4c60*/  @!P5 LDG.E.U16 R58, desc[UR10][R52.64] ;  /* 0x0000000a343ad981 */ /* 0x0002a2000c1e1500 */
[----:B0-----:R-:W-:-:S03]  /*4c70*/  IMAD.WIDE R64, R190, 0x2, R194 ;  /* 0x00000002be407825 */ /* 0x001fc600078e02c2 */
[----:B------:R0:W2:Y:S04]  /*4c80*/  @!P4 LDG.E.U16 R246, desc[UR10][R62.64] ;  /* 0x0000000a3ef6c981 */ /* 0x0000a8000c1e1500 */
[----:B------:R0:W2:Y:S01]  /*4c90*/  @!P6 LDG.E.U16 R56, desc[UR10][R64.64] ;  /* 0x0000000a4038e981 */ /* 0x0000a2000c1e1500 */
[----:B------:R-:W-:-:S04]  /*4ca0*/  LOP3.LUT R237, R237, 0x3f, RZ, 0xc0, !PT ;  /* 0x0000003feded7812 */ /* 0x000fc800078ec0ff */
[----:B------:R-:W-:Y:S02]  /*4cb0*/  ISETP.GE.AND P0, PT, R237, UR8, PT ;  /* 0x00000008ed007c0c */ /* 0x000fe4000bf06270 */
[CC--:B------:R-:W-:Y:S01]  /*4cc0*/  IADD3 RZ, P1, PT, R114.reuse, R179.reuse, RZ ;  /* 0x000000b372ff7210 */ /* 0x0c0fe20007f3e0ff */
[----:B-1----:R-:W-:Y:S01]  /*4cd0*/  IMAD.IADD R52, R114, 0x1, R179 ;  /* 0x0000000172347824 */ /* 0x002fe200078e02b3 */
[----:B------:R-:W-:Y:S02]  /*4ce0*/  PRMT R203, RZ, 0x7610, R203 ;  /* 0x00007610ffcb7816 */ /* 0x000fe400000000cb */
[-C--:B------:R-:W-:Y:S01]  /*4cf0*/  IADD3 RZ, P2, PT, R116, R179.reuse, RZ ;  /* 0x000000b374ff7210 */ /* 0x080fe20007f5e0ff */
[----:B------:R-:W-:Y:S01]  /*4d00*/  IMAD.X R53, R101, 0x1, R180, P1 ;  /* 0x0000000165357824 */ /* 0x000fe200008e06b4 */
[----:B------:R-:W-:Y:S01]  /*4d10*/  BAR.SYNC.DEFER_BLOCKING 0x0 ;  /* 0x0000000000007b1d */ /* 0x000fe20000010000 */
[----:B------:R-:W-:Y:S01]  /*4d20*/  IADD3 RZ, P1, PT, R118, R179, RZ ;  /* 0x000000b376ff7210 */ /* 0x000fe20007f3e0ff */
[----:B0-----:R-:W-:Y:S01]  /*4d30*/  IMAD.IADD R62, R116, 0x1, R179 ;  /* 0x00000001743e7824 */ /* 0x001fe200078e02b3 */
[----:B------:R-:W-:Y:S01]  /*4d40*/  PRMT R90, RZ, 0x7610, R90 ;  /* 0x00007610ff5a7816 */ /* 0x000fe2000000005a */
[----:B------:R-:W-:Y:S01]  /*4d50*/  IMAD.X R63, R103, 0x1, R180, P2 ;  /* 0x00000001673f7824 */ /* 0x000fe200010e06b4 */
[----:B------:R-:W-:-:S02]  /*4d60*/  PRMT R65, RZ, 0x7610, R65 ;  /* 0x00007610ff417816 */ /* 0x000fc40000000041 */
[-C--:B------:R-:W-:Y:S02]  /*4d70*/  IADD3 RZ, P2, PT, R120, R179.reuse, RZ ;  /* 0x000000b378ff7210 */ /* 0x080fe40007f5e0ff */
[----:B------:R-:W-:Y:S02]  /*4d80*/  PRMT R244, RZ, 0x7610, R244 ;  /* 0x00007610fff47816 */ /* 0x000fe400000000f4 */
[----:B------:R-:W-:Y:S02]  /*4d90*/  PRMT R235, RZ, 0x7610, R235 ;  /* 0x00007610ffeb7816 */ /* 0x000fe400000000eb */
[----:B------:R-:W-:Y:S01]  /*4da0*/  PRMT R227, RZ, 0x7610, R227 ;  /* 0x00007610ffe37816 */ /* 0x000fe200000000e3 */
[----:B------:R0:W2:Y:S04]  /*4db0*/  @!P0 LDG.E.U16 R203, desc[UR10][R52.64] ;  /* 0x0000000a34cb8981 */ /* 0x0000a8000c1e1500 */
[----:B------:R1:W2:Y:S01]  /*4dc0*/  @!P0 LDG.E.U16 R90, desc[UR10][R62.64] ;  /* 0x0000000a3e5a8981 */ /* 0x0002a2000c1e1500 */
[-C--:B0-----:R-:W-:Y:S01]  /*4dd0*/  IADD3 R52, PT, PT, R118, R179.reuse, RZ ;  /* 0x000000b376347210 */ /* 0x081fe20007ffe0ff */
[----:B------:R-:W-:Y:S01]  /*4de0*/  IMAD.X R53, R105, 0x1, R180, P1 ;  /* 0x0000000169357824 */ /* 0x000fe200008e06b4 */
[----:B------:R-:W-:Y:S01]  /*4df0*/  IADD3 RZ, P1, PT, R122, R179, RZ ;  /* 0x000000b37aff7210 */ /* 0x000fe20007f3e0ff */
[----:B-1----:R-:W-:-:S03]  /*4e00*/  IMAD.IADD R62, R120, 0x1, R179 ;  /* 0x00000001783e7824 */ /* 0x002fc600078e02b3 */
[----:B------:R0:W2:Y:S01]  /*4e10*/  @!P0 LDG.E.U16 R65, desc[UR10][R52.64] ;  /* 0x0000000a34418981 */ /* 0x0000a2000c1e1500 */
[--C-:B------:R-:W-:Y:S01]  /*4e20*/  IMAD.X R63, R107, 0x1, R180.reuse, P2 ;  /* 0x000000016b3f7824 */ /* 0x100fe200010e06b4 */
[-C--:B------:R-:W-:Y:S02]  /*4e30*/  IADD3 RZ, P2, PT, R124, R179.reuse, RZ ;  /* 0x000000b37cff7210 */ /* 0x080fe40007f5e0ff */
[----:B------:R-:W-:Y:S02]  /*4e40*/  PRMT R219, RZ, 0x7610, R219 ;  /* 0x00007610ffdb7816 */ /* 0x000fe400000000db */
[----:B------:R1:W2:Y:S01]  /*4e50*/  @!P0 LDG.E.U16 R244, desc[UR10][R62.64] ;  /* 0x0000000a3ef48981 */ /* 0x0002a2000c1e1500 */
[----:B0-----:R-:W-:Y:S02]  /*4e60*/  IMAD.IADD R52, R122, 0x1, R179 ;  /* 0x000000017a347824 */ /* 0x001fe400078e02b3 */
[----:B------:R-:W-:Y:S01]  /*4e70*/  IMAD.X R53, R109, 0x1, R180, P1 ;  /* 0x000000016d357824 */ /* 0x000fe200008e06b4 */
[----:B------:R-:W-:-:S02]  /*4e80*/  IADD3 RZ, P1, PT, R126, R179, RZ ;  /* 0x000000b37eff7210 */ /* 0x000fc40007f3e0ff */
[-C--:B-1----:R-:W-:Y:S02]  /*4e90*/  IADD3 R62, PT, PT, R124, R179.reuse, RZ ;  /* 0x000000b37c3e7210 */ /* 0x082fe40007ffe0ff */
        /* <DEDUP_REMOVED lines=8> */
[----:B------:R-:W-:Y:S01]  /*4f20*/  PRMT R202, RZ, 0x7610, R202 ;  /* 0x00007610ffca7816 */ /* 0x000fe200000000ca */
[----:B-1----:R-:W-:Y:S01]  /*4f30*/  IMAD.IADD R62, R128, 0x1, R179 ;  /* 0x00000001803e7824 */ /* 0x002fe200078e02b3 */
[----:B------:R0:W2:Y:S01]  /*4f40*/  @!P0 LDG.E.U16 R219, desc[UR10][R52.64] ;  /* 0x0000000a34db8981 */ /* 0x0000a2000c1e1500 */
[--C-:B------:R-:W-:Y:S01]  /*4f50*/  IMAD.X R63, R115, 0x1, R180.reuse, P2 ;  /* 0x00000001733f7824 */ /* 0x100fe200010e06b4 */
[-C--:B------:R-:W-:Y:S02]  /*4f60*/  IADD3 RZ, P2, PT, R132, R179.reuse, RZ ;  /* 0x000000b384ff7210 */ /* 0x080fe40007f5e0ff */
[----:B------:R-:W-:Y:S02]  /*4f70*/  PRMT R89, RZ, 0x7610, R89 ;  /* 0x00007610ff597816 */ /* 0x000fe40000000059 */
[----:B------:R1:W2:Y:S01]  /*4f80*/  @!P0 LDG.E.U16 R211, desc[UR10][R62.64] ;  /* 0x0000000a3ed38981 */ /* 0x0002a2000c1e1500 */
[-C--:B0-----:R-:W-:Y:S01]  /*4f90*/  IADD3 R52, PT, PT, R130, R179.reuse, RZ ;  /* 0x000000b382347210 */ /* 0x081fe20007ffe0ff */
[----:B------:R-:W-:Y:S01]  /*4fa0*/  IMAD.X R53, R117, 0x1, R180, P1 ;  /* 0x0000000175357824 */ /* 0x000fe200008e06b4 */
[----:B------:R-:W-:-:S02]  /*4fb0*/  IADD3 RZ, P1, PT, R134, R179, RZ ;  /* 0x000000b386ff7210 */ /* 0x000fc40007f3e0ff */
[----:B------:R-:W-:Y:S02]  /*4fc0*/  PRMT R64, RZ, 0x7610, R64 ;  /* 0x00007610ff407816 */ /* 0x000fe40000000040 */
[----:B------:R0:W2:Y:S01]  /*4fd0*/  @!P0 LDG.E.U16 R202, desc[UR10][R52.64] ;  /* 0x0000000a34ca8981 */ /* 0x0000a2000c1e1500 */
[----:B-1----:R-:W-:Y:S02]  /*4fe0*/  IMAD.IADD R62, R132, 0x1, R179 ;  /* 0x00000001843e7824 */ /* 0x002fe400078e02b3 */
[----:B------:R-:W-:Y:S01]  /*4ff0*/  IMAD.X R63, R119, 0x1, R180, P2 ;  /* 0x00000001773f7824 */ /* 0x000fe200010e06b4 */
[----:B------:R-:W-:Y:S02]  /*5000*/  IADD3 RZ, P2, PT, R136, R179, RZ ;  /* 0x000000b388ff7210 */ /* 0x000fe40007f5e0ff */
[----:B------:R-:W-:Y:S02]  /*5010*/  PRMT R243, RZ, 0x7610, R243 ;  /* 0x00007610fff37816 */ /* 0x000fe400000000f3 */
[----:B------:R1:W2:Y:S01]  /*5020*/  @!P0 LDG.E.U16 R89, desc[UR10][R62.64] ;  /* 0x0000000a3e598981 */ /* 0x0002a2000c1e1500 */
[----:B0-----:R-:W-:-:S02]  /*5030*/  IMAD.IADD R52, R134, 0x1, R179 ;  /* 0x0000000186347824 */ /* 0x001fc400078e02b3 */
[----:B------:R-:W-:Y:S01]  /*5040*/  IMAD.X R53, R121, 0x1, R180, P1 ;  /* 0x0000000179357824 */ /* 0x000fe200008e06b4 */
[-C--:B------:R-:W-:Y:S02]  /*5050*/  IADD3 RZ, P1, PT, R138, R179.reuse, RZ ;  /* 0x000000b38aff7210 */ /* 0x080fe40007f3e0ff */
[----:B------:R-:W-:Y:S02]  /*5060*/  PRMT R74, RZ, 0x7610, R74 ;  /* 0x00007610ff4a7816 */ /* 0x000fe4000000004a */
[----:B------:R0:W2:Y:S01]  /*5070*/  @!P0 LDG.E.U16 R64, desc[UR10][R52.64] ;  /* 0x0000000a34408981 */ /* 0x0000a2000c1e1500 */
[-C--:B-1----:R-:W-:Y:S01]  /*5080*/  IADD3 R62, PT, PT, R136, R179.reuse, RZ ;  /* 0x000000b3883e7210 */ /* 0x082fe20007ffe0ff */
[----:B------:R-:W-:Y:S01]  /*5090*/  IMAD.X R63, R123, 0x1, R180, P2 ;  /* 0x000000017b3f7824 */ /* 0x000fe200010e06b4 */
[----:B------:R-:W-:Y:S02]  /*50a0*/  IADD3 RZ, P2, PT, R140, R179, RZ ;  /* 0x000000b38cff7210 */ /* 0x000fe40007f5e0ff */
[----:B------:R-:W-:-:S02]  /*50b0*/  PRMT R226, RZ, 0x7610, R226 ;  /* 0x00007610ffe27816 */ /* 0x000fc400000000e2 */
[----:B------:R1:W2:Y:S01]  /*50c0*/  @!P0 LDG.E.U16 R243, desc[UR10][R62.64] ;  /* 0x0000000a3ef38981 */ /* 0x0002a2000c1e1500 */
[--C-:B0-----:R-:W-:Y:S02]  /*50d0*/  IMAD.IADD R52, R138, 0x1, R179.reuse ;  /* 0x000000018a347824 */ /* 0x101fe400078e02b3 */
[----:B------:R-:W-:Y:S01]  /*50e0*/  IMAD.X R53, R125, 0x1, R180, P1 ;  /* 0x000000017d357824 */ /* 0x000fe200008e06b4 */
[-C--:B------:R-:W-:Y:S02]  /*50f0*/  IADD3 RZ, P1, PT, R142, R179.reuse, RZ ;  /* 0x000000b38eff7210 */ /* 0x080fe40007f3e0ff */
[----:B------:R-:W-:Y:S02]  /*5100*/  PRMT R218, RZ, 0x7610, R218 ;  /* 0x00007610ffda7816 */ /* 0x000fe400000000da */
[----:B------:R0:W2:Y:S01]  /*5110*/  @!P0 LDG.E.U16 R74, desc[UR10][R52.64] ;  /* 0x0000000a344a8981 */ /* 0x0000a2000c1e1500 */
[----:B-1----:R-:W-:Y:S02]  /*5120*/  IMAD.IADD R62, R140, 0x1, R179 ;  /* 0x000000018c3e7824 */ /* 0x002fe400078e02b3 */
[----:B------:R-:W-:Y:S01]  /*5130*/  IMAD.X R63, R127, 0x1, R180, P2 ;  /* 0x000000017f3f7824 */ /* 0x000fe200010e06b4 */
[----:B------:R-:W-:-:S02]  /*5140*/  IADD3 RZ, P2, PT, R144, R179, RZ ;  /* 0x000000b390ff7210 */ /* 0x000fc40007f5e0ff */
[----:B------:R-:W-:Y:S02]  /*5150*/  PRMT R210, RZ, 0x7610, R210 ;  /* 0x00007610ffd27816 */ /* 0x000fe400000000d2 */
[----:B------:R1:W2:Y:S01]  /*5160*/  @!P0 LDG.E.U16 R226, desc[UR10][R62.64] ;  /* 0x0000000a3ee28981 */ /* 0x0002a2000c1e1500 */
[-C--:B0-----:R-:W-:Y:S01]  /*5170*/  IADD3 R52, PT, PT, R142, R179.reuse, RZ ;  /* 0x000000b38e347210 */ /* 0x081fe20007ffe0ff */
[----:B------:R-:W-:Y:S01]  /*5180*/  IMAD.X R53, R129, 0x1, R180, P1 ;  /* 0x0000000181357824 */ /* 0x000fe200008e06b4 */
[----:B------:R-:W-:Y:S02]  /*5190*/  IADD3 RZ, P1, PT, R146, R179, RZ ;  /* 0x000000b392ff7210 */ /* 0x000fe40007f3e0ff */
[----:B------:R-:W-:Y:S02]  /*51a0*/  PRMT R201, RZ, 0x7610, R201 ;  /* 0x00007610ffc97816 */ /* 0x000fe400000000c9 */
[----:B------:R0:W2:Y:S01]  /*51b0*/  @!P0 LDG.E.U16 R218, desc[UR10][R52.64] ;  /* 0x0000000a34da8981 */ /* 0x0000a2000c1e1500 */
[----:B-1----:R-:W-:-:S02]  /*51c0*/  IMAD.IADD R62, R144, 0x1, R179 ;  /* 0x00000001903e7824 */ /* 0x002fc400078e02b3 */
[----:B------:R-:W-:Y:S01]  /*51d0*/  IMAD.X R63, R131, 0x1, R180, P2 ;  /* 0x00000001833f7824 */ /* 0x000fe200010e06b4 */
[-C--:B------:R-:W-:Y:S02]  /*51e0*/  IADD3 RZ, P2, PT, R148, R179.reuse, RZ ;  /* 0x000000b394ff7210 */ /* 0x080fe40007f5e0ff */
[----:B------:R-:W-:Y:S02]  /*51f0*/  PRMT R88, RZ, 0x7610, R88 ;  /* 0x00007610ff587816 */ /* 0x000fe40000000058 */
[----:B------:R1:W2:Y:S01]  /*5200*/  @!P0 LDG.E.U16 R210, desc[UR10][R62.64] ;  /* 0x0000000a3ed28981 */ /* 0x0002a2000c1e1500 */
[----:B0-----:R-:W-:Y:S02]  /*5210*/  IMAD.IADD R52, R146, 0x1, R179 ;  /* 0x0000000192347824 */ /* 0x001fe400078e02b3 */
[--C-:B------:R-:W-:Y:S01]  /*5220*/  IMAD.X R53, R133, 0x1, R180.reuse, P1 ;  /* 0x0000000185357824 */ /* 0x100fe200008e06b4 */
[-C--:B------:R-:W-:Y:S01]  /*5230*/  IADD3 RZ, P1, PT, R150, R179.reuse, RZ ;  /* 0x000000b396ff7210 */ /* 0x080fe20007f3e0ff */
[----:B------:R-:W-:Y:S01]  /*5240*/  IMAD.X R197, R135, 0x1, R180, P2 ;  /* 0x0000000187c57824 */ /* 0x000fe200010e06b4 */
[----:B------:R-:W-:-:S02]  /*5250*/  IADD3 R196, PT, PT, R148, R179, RZ ;  /* 0x000000b394c47210 */ /* 0x000fc40007ffe0ff */
[----:B------:R0:W2:Y:S01]  /*5260*/  @!P0 LDG.E.U16 R201, desc[UR10][R52.64] ;  /* 0x0000000a34c98981 */ /* 0x0000a2000c1e1500 */
[----:B-1----:R-:W-:Y:S02]  /*5270*/  PRMT R63, RZ, 0x7610, R63 ;  /* 0x00007610ff3f7816 */ /* 0x002fe4000000003f */
[-C--:B------:R-:W-:Y:S01]  /*5280*/  IADD3 RZ, P2, PT, R152, R179.reuse, RZ ;  /* 0x000000b398ff7210 */ /* 0x080fe20007f5e0ff */
[----:B------:R1:W2:Y:S01]  /*5290*/  @!P0 LDG.E.U16 R88, desc[UR10][R196.64] ;  /* 0x0000000ac4588981 */ /* 0x0002a2000c1e1500 */
[--C-:B0-----:R-:W-:Y:S02]  /*52a0*/  IMAD.IADD R52, R150, 0x1, R179.reuse ;  /* 0x0000000196347824 */ /* 0x101fe400078e02b3 */
[----:B------:R-:W-:Y:S01]  /*52b0*/  IMAD.X R53, R137, 0x1, R180, P1 ;  /* 0x0000000189357824 */ /* 0x000fe200008e06b4 */
[-C--:B------:R-:W-:Y:S02]  /*52c0*/  IADD3 RZ, P1, PT, R154, R179.reuse, RZ ;  /* 0x000000b39aff7210 */ /* 0x080fe40007f3e0ff */
[----:B------:R-:W-:Y:S01]  /*52d0*/  PRMT R242, RZ, 0x7610, R242 ;  /* 0x00007610fff27816 */ /* 0x000fe200000000f2 */
[----:B-1----:R-:W-:Y:S01]  /*52e0*/  IMAD.IADD R196, R152, 0x1, R179 ;  /* 0x0000000198c47824 */ /* 0x002fe200078e02b3 */
[----:B------:R0:W2:Y:S01]  /*52f0*/  @!P0 LDG.E.U16 R63, desc[UR10][R52.64] ;  /* 0x0000000a343f8981 */ /* 0x0000a2000c1e1500 */
[----:B------:R-:W-:Y:S01]  /*5300*/  PRMT R233, RZ, 0x7610, R233 ;  /* 0x00007610ffe97816 */ /* 0x000fe200000000e9 */
        /* <DEDUP_REMOVED lines=10> */
[--C-:B------:R-:W-:Y:S01]  /*53b0*/  IMAD.X R197, R143, 0x1, R180.reuse, P2 ;  /* 0x000000018fc57824 */ /* 0x100fe200010e06b4 */
[-C--:B------:R-:W-:Y:S02]  /*53c0*/  IADD3 RZ, P2, PT, R157, R179.reuse, RZ ;  /* 0x000000b39dff7210 */ /* 0x080fe40007f5e0ff */
[----:B------:R-:W-:Y:S02]  /*53d0*/  PRMT R209, RZ, 0x7610, R209 ;  /* 0x00007610ffd17816 */ /* 0x000fe400000000d1 */
[----:B------:R1:W2:Y:S01]  /*53e0*/  @!P0 LDG.E.U16 R225, desc[UR10][R196.64] ;  /* 0x0000000ac4e18981 */ /* 0x0002a2000c1e1500 */
[----:B0-----:R-:W-:Y:S02]  /*53f0*/  IMAD.IADD R52, R156, 0x1, R179 ;  /* 0x000000019c347824 */ /* 0x001fe400078e02b3 */
[----:B------:R-:W-:Y:S01]  /*5400*/  IMAD.X R53, R145, 0x1, R180, P1 ;  /* 0x0000000191357824 */ /* 0x000fe200008e06b4 */
[----:B------:R-:W-:Y:S02]  /*5410*/  IADD3 RZ, P1, PT, R158, R179, RZ ;  /* 0x000000b39eff7210 */ /* 0x000fe40007f3e0ff */
[----:B------:R-:W-:-:S02]  /*5420*/  PRMT R200, RZ, 0x7610, R200 ;  /* 0x00007610ffc87816 */ /* 0x000fc400000000c8 */
[----:B------:R0:W2:Y:S01]  /*5430*/  @!P0 LDG.E.U16 R217, desc[UR10][R52.64] ;  /* 0x0000000a34d98981 */ /* 0x0000a2000c1e1500 */
[-C--:B-1----:R-:W-:Y:S01]  /*5440*/  IADD3 R196, PT, PT, R157, R179.reuse, RZ ;  /* 0x000000b39dc47210 */ /* 0x082fe20007ffe0ff */
[--C-:B------:R-:W-:Y:S01]  /*5450*/  IMAD.X R197, R147, 0x1, R180.reuse, P2 ;  /* 0x0000000193c57824 */ /* 0x100fe200010e06b4 */
[-C--:B------:R-:W-:Y:S02]  /*5460*/  IADD3 RZ, P2, PT, R159, R179.reuse, RZ ;  /* 0x000000b39fff7210 */ /* 0x080fe40007f5e0ff */
[----:B------:R-:W-:Y:S02]  /*5470*/  PRMT R75, RZ, 0x7610, R75 ;  /* 0x00007610ff4b7816 */ /* 0x000fe4000000004b */
[----:B------:R1:W2:Y:S01]  /*5480*/  @!P0 LDG.E.U16 R209, desc[UR10][R196.64] ;  /* 0x0000000ac4d18981 */ /* 0x0002a2000c1e1500 */
[----:B0-----:R-:W-:Y:S02]  /*5490*/  IMAD.IADD R52, R158, 0x1, R179 ;  /* 0x000000019e347824 */ /* 0x001fe400078e02b3 */
[----:B------:R-:W-:Y:S01]  /*54a0*/  IMAD.X R53, R149, 0x1, R180, P1 ;  /* 0x0000000195357824 */ /* 0x000fe200008e06b4 */
[----:B------:R-:W-:-:S02]  /*54b0*/  IADD3 RZ, P1, PT, R160, R179, RZ ;  /* 0x000000b3a0ff7210 */ /* 0x000fc40007f3e0ff */
[----:B------:R-:W-:Y:S02]  /*54c0*/  PRMT R62, RZ, 0x7610, R62 ;  /* 0x00007610ff3e7816 */ /* 0x000fe4000000003e */
[----:B------:R0:W2:Y:S01]  /*54d0*/  @!P0 LDG.E.U16 R200, desc[UR10][R52.64] ;  /* 0x0000000a34c88981 */ /* 0x0000a2000c1e1500 */
[----:B-1----:R-:W-:Y:S02]  /*54e0*/  IMAD.IADD R196, R159, 0x1, R179 ;  /* 0x000000019fc47824 */ /* 0x002fe400078e02b3 */
[----:B------:R-:W-:Y:S01]  /*54f0*/  IMAD.X R197, R151, 0x1, R180, P2 ;  /* 0x0000000197c57824 */ /* 0x000fe200010e06b4 */
[----:B------:R-:W-:-:S04]  /*5500*/  PRMT R241, RZ, 0x7610, R241 ;  /* 0x00007610fff17816 */ /* 0x000fc800000000f1 */
[----:B------:R1:W2:Y:S01]  /*5510*/  @!P0 LDG.E.U16 R75, desc[UR10][R196.64] ;  /* 0x0000000ac44b8981 */ /* 0x0002a2000c1e1500 */
[----:B0-----:R-:W-:Y:S01]  /*5520*/  IMAD.X R53, R153, 0x1, R180, P1 ;  /* 0x0000000199357824 */ /* 0x001fe200008e06b4 */
[-C--:B------:R-:W-:Y:S02]  /*5530*/  IADD3 R52, PT, PT, R160, R179.reuse, RZ ;  /* 0x000000b3a0347210 */ /* 0x080fe40007ffe0ff */
[----:B------:R-:W-:-:S03]  /*5540*/  IADD3 R198, P1, PT, R164, R179, RZ ;  /* 0x000000b3a4c67210 */ /* 0x000fc60007f3e0ff */
[----:B------:R0:W2:Y:S01]  /*5550*/  @!P0 LDG.E.U16 R62, desc[UR10][R52.64] ;  /* 0x0000000a343e8981 */ /* 0x0000a2000c1e1500 */
[-C--:B-1----:R-:W-:Y:S01]  /*5560*/  IADD3 R196, P2, PT, R16, R179.reuse, RZ ;  /* 0x000000b310c47210 */ /* 0x082fe20007f5e0ff */
[----:B------:R-:W-:Y:S01]  /*5570*/  IMAD.X R199, R170, 0x1, R180, P1 ;  /* 0x00000001aac77824 */ /* 0x000fe200008e06b4 */
[----:B------:R-:W-:Y:S02]  /*5580*/  PRMT R240, RZ, 0x7610, R240 ;  /* 0x00007610fff07816 */ /* 0x000fe400000000f0 */
[----:B------:R-:W-:Y:S01]  /*5590*/  PRMT R239, RZ, 0x7610, R239 ;  /* 0x00007610ffef7816 */ /* 0x000fe200000000ef */
[----:B------:R-:W-:Y:S01]  /*55a0*/  IMAD.X R197, R3, 0x1, R180, P2 ;  /* 0x0000000103c57824 */ /* 0x000fe200010e06b4 */
[----:B------:R1:W2:Y:S01]  /*55b0*/  @!P0 LDG.E.U16 R241, desc[UR10][R198.64] ;  /* 0x0000000ac6f18981 */ /* 0x0002a2000c1e1500 */
[-C--:B0-----:R-:W-:Y:S02]  /*55c0*/  IADD3 R52, P1, PT, R32, R179.reuse, RZ ;  /* 0x000000b320347210 */ /* 0x081fe40007f3e0ff */
[----:B------:R-:W-:Y:S01]  /*55d0*/  PRMT R234, RZ, 0x7610, R234 ;  /* 0x00007610ffea7816 */ /* 0x000fe200000000ea */
[----:B------:R0:W2:Y:S02]  /*55e0*/  @!P0 LDG.E.U16 R240, desc[UR10][R196.64] ;  /* 0x0000000ac4f08981 */ /* 0x0000a4000c1e1500 */
[----:B------:R-:W-:Y:S01]  /*55f0*/  IMAD.X R53, R19, 0x1, R180, P1 ;  /* 0x0000000113357824 */ /* 0x000fe200008e06b4 */
[----:B-1----:R-:W-:-:S04]  /*5600*/  IADD3 R198, P2, PT, R48, R179, RZ ;  /* 0x000000b330c67210 */ /* 0x002fc80007f5e0ff */
[----:B------:R1:W2:Y:S01]  /*5610*/  @!P0 LDG.E.U16 R239, desc[UR10][R52.64] ;  /* 0x0000000a34ef8981 */ /* 0x0002a2000c1e1500 */
[----:B------:R-:W-:Y:S01]  /*5620*/  IMAD.X R199, R35, 0x1, R180, P2 ;  /* 0x0000000123c77824 */ /* 0x000fe200010e06b4 */
[-C--:B0-----:R-:W-:Y:S02]  /*5630*/  IADD3 R196, P1, PT, R104, R179.reuse, RZ ;  /* 0x000000b368c47210 */ /* 0x081fe40007f3e0ff */
[----:B------:R-:W-:Y:S02]  /*5640*/  PRMT R232, RZ, 0x7610, R232 ;  /* 0x00007610ffe87816 */ /* 0x000fe400000000e8 */
[----:B-1----:R-:W-:Y:S01]  /*5650*/  IADD3 R52, P2, PT, R2, R179, RZ ;  /* 0x000000b302347210 */ /* 0x002fe20007f5e0ff */
[----:B------:R0:W2:Y:S01]  /*5660*/  @!P0 LDG.E.U16 R234, desc[UR10][R198.64] ;  /* 0x0000000ac6ea8981 */ /* 0x0000a2000c1e1500 */
[----:B------:R-:W-:-:S03]  /*5670*/  IADD3.X R197, PT, PT, R51, R180, RZ, P1, !PT ;  /* 0x000000b433c57210 */ /* 0x000fc60000ffe4ff */
[----:B------:R-:W-:Y:S01]  /*5680*/  IMAD.X R53, R165, 0x1, R180, P2 ;  /* 0x00000001a5357824 */ /* 0x000fe200010e06b4 */
[----:B------:R-:W-:Y:S02]  /*5690*/  PRMT R221, RZ, 0x7610, R221 ;  /* 0x00007610ffdd7816 */ /* 0x000fe400000000dd */
[----:B------:R-:W-:Y:S02]  /*56a0*/  PRMT R236, RZ, 0x7610, R236 ;  /* 0x00007610ffec7816 */ /* 0x000fe400000000ec */
[----:B------:R1:W2:Y:S01]  /*56b0*/  @!P0 LDG.E.U16 R232, desc[UR10][R52.64] ;  /* 0x0000000a34e88981 */ /* 0x0002a2000c1e1500 */
[-C--:B0-----:R-:W-:Y:S02]  /*56c0*/  IADD3 R198, P1, PT, R18, R179.reuse, RZ ;  /* 0x000000b312c67210 */ /* 0x081fe40007f3e0ff */
[----:B------:R-:W-:Y:S01]  /*56d0*/  PRMT R230, RZ, 0x7610, R230 ;  /* 0x00007610ffe67816 */ /* 0x000fe200000000e6 */
[----:B------:R0:W2:Y:S02]  /*56e0*/  @!P0 LDG.E.U16 R236, desc[UR10][R196.64] ;  /* 0x0000000ac4ec8981 */ /* 0x0000a4000c1e1500 */
[----:B------:R-:W-:Y:S01]  /*56f0*/  IMAD.X R199, R5, 0x1, R180, P1 ;  /* 0x0000000105c77824 */ /* 0x000fe200008e06b4 */
[----:B-1----:R-:W-:-:S04]  /*5700*/  IADD3 R52, P1, PT, R50, R179, RZ ;  /* 0x000000b332347210 */ /* 0x002fc80007f3e0ff */
[----:B------:R1:W2:Y:S01]  /*5710*/  @!P0 LDG.E.U16 R221, desc[UR10][R198.64] ;  /* 0x0000000ac6dd8981 */ /* 0x0002a2000c1e1500 */
[--C-:B------:R-:W-:Y:S01]  /*5720*/  IMAD.X R53, R37, 0x1, R180.reuse, P1 ;  /* 0x0000000125357824 */ /* 0x100fe200008e06b4 */
[-C--:B0-----:R-:W-:Y:S02]  /*5730*/  IADD3 R196, P2, PT, R34, R179.reuse, RZ ;  /* 0x000000b322c47210 */ /* 0x081fe40007f5e0ff */
[----:B------:R-:W-:Y:S02]  /*5740*/  PRMT R231, RZ, 0x7610, R231 ;  /* 0x00007610ffe77816 */ /* 0x000fe400000000e7 */
[----:B------:R0:W2:Y:S01]  /*5750*/  @!P0 LDG.E.U16 R230, desc[UR10][R52.64] ;  /* 0x0000000a34e68981 */ /* 0x0000a2000c1e1500 */
[----:B-1----:R-:W-:Y:S01]  /*5760*/  IADD3 R198, P1, PT, R106, R179, RZ ;  /* 0x000000b36ac67210 */ /* 0x002fe20007f3e0ff */
[----:B------:R-:W-:-:S04]  /*5770*/  IMAD.X R197, R21, 0x1, R180, P2 ;  /* 0x0000000115c57824 */ /* 0x000fc800010e06b4 */
[----:B------:R-:W-:Y:S01]  /*5780*/  IMAD.X R199, R93, 0x1, R180, P1 ;  /* 0x000000015dc77824 */ /* 0x000fe200008e06b4 */
[----:B------:R-:W-:Y:S01]  /*5790*/  PRMT R228, RZ, 0x7610, R228 ;  /* 0x00007610ffe47816 */ /* 0x000fe200000000e4 */
[----:B------:R1:W2:Y:S01]  /*57a0*/  @!P0 LDG.E.U16 R231, desc[UR10][R196.64] ;  /* 0x0000000ac4e78981 */ /* 0x0002a2000c1e1500 */
[-C--:B0-----:R-:W-:Y:S02]  /*57b0*/  IADD3 R52, P1, PT, R20, R179.reuse, RZ ;  /* 0x000000b314347210 */ /* 0x081fe40007f3e0ff */
[----:B------:R-:W-:Y:S02]  /*57c0*/  PRMT R213, RZ, 0x7610, R213 ;  /* 0x00007610ffd57816 */ /* 0x000fe400000000d5 */
[----:B------:R0:W2:Y:S01]  /*57d0*/  @!P0 LDG.E.U16 R228, desc[UR10][R198.64] ;  /* 0x0000000ac6e48981 */ /* 0x0000a2000c1e1500 */
[----:B------:R-:W-:Y:S01]  /*57e0*/  IMAD.X R53, R7, 0x1, R180, P1 ;  /* 0x0000000107357824 */ /* 0x000fe200008e06b4 */
[----:B-1----:R-:W-:Y:S02]  /*57f0*/  IADD3 R196, P2, PT, R36, R179, RZ ;  /* 0x000000b324c47210 */ /* 0x002fe40007f5e0ff */
[----:B------:R-:W-:-:S02]  /*5800*/  PRMT R224, RZ, 0x7610, R224 ;  /* 0x00007610ffe07816 */ /* 0x000fc400000000e0 */
[----:B------:R1:W2:Y:S01]  /*5810*/  @!P0 LDG.E.U16 R213, desc[UR10][R52.64] ;  /* 0x0000000a34d58981 */ /* 0x0002a2000c1e1500 */
[----:B------:R-:W-:Y:S02]  /*5820*/  IADD3.X R197, PT, PT, R23, R180, RZ, P2, !PT ;  /* 0x000000b417c57210 */ /* 0x000fe400017fe4ff */
[-C--:B0-----:R-:W-:Y:S02]  /*5830*/  IADD3 R198, P1, PT, R4, R179.reuse, RZ ;  /* 0x000000b304c67210 */ /* 0x081fe40007f3e0ff */
[----:B------:R-:W-:Y:S01]  /*5840*/  PRMT R222, RZ, 0x7610, R222 ;  /* 0x00007610ffde7816 */ /* 0x000fe200000000de */
[----:B------:R0:W2:Y:S01]  /*5850*/  @!P0 LDG.E.U16 R224, desc[UR10][R196.64] ;  /* 0x0000000ac4e08981 */ /* 0x0000a2000c1e1500 */
[----:B-1----:R-:W-:Y:S01]  /*5860*/  IADD3 R52, P2, PT, R92, R179, RZ ;  /* 0x000000b35c347210 */ /* 0x002fe20007f5e0ff */
[----:B------:R-:W-:-:S04]  /*5870*/  IMAD.X R199, R166, 0x1, R180, P1 ;  /* 0x00000001a6c77824 */ /* 0x000fc800008e06b4 */
[----:B------:R-:W-:Y:S01]  /*5880*/  IMAD.X R53, R39, 0x1, R180, P2 ;  /* 0x0000000127357824 */ /* 0x000fe200010e06b4 */
[----:B0-----:R-:W-:Y:S02]  /*5890*/  IADD3 R196, P1, PT, R108, R179, RZ ;  /* 0x000000b36cc47210 */ /* 0x001fe40007f3e0ff */
[----:B------:R-:W-:Y:S02]  /*58a0*/  PRMT R220, RZ, 0x7610, R220 ;  /* 0x00007610ffdc7816 */ /* 0x000fe400000000dc */
[----:B------:R0:W2:Y:S01]  /*58b0*/  @!P0 LDG.E.U16 R222, desc[UR10][R52.64] ;  /* 0x0000000a34de8981 */ /* 0x0000a2000c1e1500 */
[----:B------:R-:W-:Y:S01]  /*58c0*/  IMAD.X R197, R95, 0x1, R180, P1 ;  /* 0x000000015fc57824 */ /* 0x000fe200008e06b4 */
[----:B------:R-:W-:-:S04]  /*58d0*/  PRMT R216, RZ, 0x7610, R216 ;  /* 0x00007610ffd87816 */ /* 0x000fc800000000d8 */
[----:B------:R1:W2:Y:S01]  /*58e0*/  @!P0 LDG.E.U16 R220, desc[UR10][R196.64] ;  /* 0x0000000ac4dc8981 */ /* 0x0002a2000c1e1500 */
[----:B0-----:R-:W-:-:S05]  /*58f0*/  IADD3 R52, P1, PT, R22, R179, RZ ;  /* 0x000000b316347210 */ /* 0x001fca0007f3e0ff */
[----:B------:R-:W-:Y:S01]  /*5900*/  IMAD.X R53, R9, 0x1, R180, P1 ;  /* 0x0000000109357824 */ /* 0x000fe200008e06b4 */
[----:B-1----:R-:W-:-:S04]  /*5910*/  IADD3 R196, P1, PT, R6, R179, RZ ;  /* 0x000000b306c47210 */ /* 0x002fc80007f3e0ff */
[----:B------:R0:W4:Y:S01]  /*5920*/  @!P0 LDG.E.U16 R216, desc[UR10][R52.64] ;  /* 0x0000000a34d88981 */ /* 0x000122000c1e1500 */
[----:B------:R-:W-:Y:S02]  /*5930*/  IADD3.X R197, PT, PT, R167, R180, RZ, P1, !PT ;  /* 0x000000b4a7c57210 */ /* 0x000fe40000ffe4ff */
[----:B------:R-:W-:Y:S02]  /*5940*/  PRMT R215, RZ, 0x7610, R215 ;  /* 0x00007610ffd77816 */ /* 0x000fe400000000d7 */
[----:B0-----:R-:W-:-:S05]  /*5950*/  IADD3 R52, P1, PT, R38, R179, RZ ;  /* 0x000000b326347210 */ /* 0x001fca0007f3e0ff */
[----:B------:R-:W-:-:S05]  /*5960*/  IMAD.X R53, R25, 0x1, R180, P1 ;  /* 0x0000000119357824 */ /* 0x000fca00008e06b4 */
[----:B------:R0:W4:Y:S01]  /*5970*/  @!P0 LDG.E.U16 R215, desc[UR10][R52.64] ;  /* 0x0000000a34d78981 */ /* 0x000122000c1e1500 */
        /* <DEDUP_REMOVED lines=9> */
[----:B0-----:R-:W-:Y:S02]  /*5a10*/  IADD3 R52, P1, PT, R8, R179, RZ ;  /* 0x000000b308347210 */ /* 0x001fe40007f3e0ff */
[----:B------:R-:W-:-:S03]  /*5a20*/  PRMT R205, RZ, 0x7610, R205 ;  /* 0x00007610ffcd7816 */ /* 0x000fc600000000cd */
[----:B------:R-:W-:-:S03]  /*5a30*/  IMAD.X R53, R168, 0x1, R180, P1 ;  /* 0x00000001a8357824 */ /* 0x000fc600008e06b4 */
[----:B------:R0:W4:Y:S04]  /*5a40*/  @!P0 LDG.E.U16 R205, desc[UR10][R196.64] ;  /* 0x0000000ac4cd8981 */ /* 0x000128000c1e1500 */
[----:B------:R1:W4:Y:S01]  /*5a50*/  @!P0 LDG.E.U16 R208, desc[UR10][R52.64] ;  /* 0x0000000a34d08981 */ /* 0x000322000c1e1500 */
[----:B0-----:R-:W-:Y:S02]  /*5a60*/  PRMT R197, RZ, 0x7610, R197 ;  /* 0x00007610ffc57816 */ /* 0x001fe400000000c5 */
[----:B-1----:R-:W-:-:S05]  /*5a70*/  IADD3 R52, P1, PT, R24, R179, RZ ;  /* 0x000000b318347210 */ /* 0x002fca0007f3e0ff */
[----:B------:R-:W-:Y:S01]  /*5a80*/  IMAD.X R53, R11, 0x1, R180, P1 ;  /* 0x000000010b357824 */ /* 0x000fe200008e06b4 */
[----:B------:R-:W-:-:S04]  /*5a90*/  PRMT R207, RZ, 0x7610, R207 ;  /* 0x00007610ffcf7816 */ /* 0x000fc800000000cf */
[----:B------:R0:W4:Y:S02]  /*5aa0*/  @!P0 LDG.E.U16 R197, desc[UR10][R52.64] ;  /* 0x0000000a34c58981 */ /* 0x000124000c1e1500 */
[----:B0-----:R-:W-:-:S04]  /*5ab0*/  IADD3 R52, P1, PT, R40, R179, RZ ;  /* 0x000000b328347210 */ /* 0x001fc80007f3e0ff */
[----:B------:R-:W-:-:S05]  /*5ac0*/  IADD3.X R53, PT, PT, R27, R180, RZ, P1, !PT ;  /* 0x000000b41b357210 */ /* 0x000fca0000ffe4ff */
[----:B------:R0:W4:Y:S01]  /*5ad0*/  @!P0 LDG.E.U16 R207, desc[UR10][R52.64] ;  /* 0x0000000a34cf8981 */ /* 0x000122000c1e1500 */
[----:B------:R-:W-:Y:S02]  /*5ae0*/  PRMT R206, RZ, 0x7610, R206 ;  /* 0x00007610ffce7816 */ /* 0x000fe400000000ce */
[----:B0-----:R-:W-:Y:S01]  /*5af0*/  IADD3 R52, P1, PT, R96, R179, RZ ;  /* 0x000000b360347210 */ /* 0x001fe20007f3e0ff */
[----:B------:R-:W0:Y:S04]  /*5b00*/  S2R R238, SR_TID.X ;  /* 0x0000000000ee7919 */ /* 0x000e280000002100 */
[----:B------:R-:W-:-:S05]  /*5b10*/  IMAD.X R53, R43, 0x1, R180, P1 ;  /* 0x000000012b357824 */ /* 0x000fca00008e06b4 */
[----:B------:R1:W4:Y:S01]  /*5b20*/  @!P0 LDG.E.U16 R206, desc[UR10][R52.64] ;  /* 0x0000000a34ce8981 */ /* 0x000322000c1e1500 */
[----:B------:R-:W-:Y:S02]  /*5b30*/  PRMT R204, RZ, 0x7610, R204 ;  /* 0x00007610ffcc7816 */ /* 0x000fe400000000cc */
[----:B-1----:R-:W-:-:S05]  /*5b40*/  IADD3 R52, P1, PT, R112, R179, RZ ;  /* 0x000000b370347210 */ /* 0x002fca0007f3e0ff */
[----:B------:R-:W-:-:S05]  /*5b50*/  IMAD.X R53, R99, 0x1, R180, P1 ;  /* 0x0000000163357824 */ /* 0x000fca00008e06b4 */
[----:B------:R1:W4:Y:S01]  /*5b60*/  @!P0 LDG.E.U16 R204, desc[UR10][R52.64] ;  /* 0x0000000a34cc8981 */ /* 0x000322000c1e1500 */
[----:B------:R-:W-:Y:S02]  /*5b70*/  PRMT R67, RZ, 0x7610, R67 ;  /* 0x00007610ff437816 */ /* 0x000fe40000000043 */
[----:B-1----:R-:W-:Y:S02]  /*5b80*/  IADD3 R52, P1, PT, R10, R179, RZ ;  /* 0x000000b30a347210 */ /* 0x002fe40007f3e0ff */
[----:B------:R-:W-:-:S03]  /*5b90*/  PRMT R223, RZ, 0x7610, R223 ;  /* 0x00007610ffdf7816 */ /* 0x000fc600000000df */
[----:B------:R-:W-:-:S03]  /*5ba0*/  IMAD.X R53, R169, 0x1, R180, P1 ;  /* 0x00000001a9357824 */ /* 0x000fc600008e06b4 */
[----:B------:R1:W4:Y:S04]  /*5bb0*/  @!P0 LDG.E.U16 R223, desc[UR10][R198.64] ;  /* 0x0000000ac6df8981 */ /* 0x000328000c1e1500 */
[----:B------:R3:W4:Y:S01]  /*5bc0*/  @!P0 LDG.E.U16 R67, desc[UR10][R52.64] ;  /* 0x0000000a34438981 */ /* 0x000722000c1e1500 */
[----:B------:R-:W5:Y:S01]  /*5bd0*/  S2UR UR7, SR_CgaCtaId ;  /* 0x00000000000779c3 */ /* 0x000f620000008800 */
[----:B0-----:R-:W-:Y:S02]  /*5be0*/  SHF.R.S32.HI R91, RZ, 0x2, R238 ;  /* 0x00000002ff5b7819 */ /* 0x001fe400000114ee */
[----:B-1----:R-:W-:Y:S02]  /*5bf0*/  PRMT R199, RZ, 0x7610, R199 ;  /* 0x00007610ffc77816 */ /* 0x002fe400000000c7 */
[----:B---3--:R-:W-:-:S05]  /*5c00*/  IADD3 R52, P1, PT, R26, R179, RZ ;  /* 0x000000b31a347210 */ /* 0x008fca0007f3e0ff */
[----:B------:R-:W-:Y:S01]  /*5c10*/  IMAD.X R53, R13, 0x1, R180, P1 ;  /* 0x000000010d357824 */ /* 0x000fe200008e06b4 */
[C---:B------:R-:W-:Y:S01]  /*5c20*/  LOP3.LUT R59, R238.reuse, 0x7, RZ, 0xc0, !PT ;  /* 0x00000007ee3b7812 */ /* 0x040fe200078ec0ff */
[----:B------:R-:W0:Y:S01]  /*5c30*/  S2UR UR6, SR_CgaCtaId ;  /* 0x00000000000679c3 */ /* 0x000e220000008800 */
[----:B------:R-:W-:Y:S02]  /*5c40*/  SGXT R91, R91, 0x1 ;  /* 0x000000015b5b781a */ /* 0x000fe40000000200 */
[----:B------:R1:W3:Y:S01]  /*5c50*/  @!P0 LDG.E.U16 R199, desc[UR10][R52.64] ;  /* 0x0000000a34c78981 */ /* 0x0002e2000c1e1500 */
[----:B------:R-:W-:Y:S01]  /*5c60*/  PRMT R198, RZ, 0x7610, R198 ;  /* 0x00007610ffc67816 */ /* 0x000fe200000000c6 */
[----:B------:R-:W-:Y:S01]  /*5c70*/  IMAD R196, R59, 0x90, RZ ;  /* 0x000000903bc47824 */ /* 0x000fe200078e02ff */
[----:B------:R-:W-:Y:S01]  /*5c80*/  LOP3.LUT R250, R91, 0x90, RZ, 0xc0, !PT ;  /* 0x000000905bfa7812 */ /* 0x000fe200078ec0ff */
[----:B------:R-:W-:Y:S01]  /*5c90*/  IMAD.SHL.U32 R91, R238, 0x20, RZ ;  /* 0x00000020ee5b7824 */ /* 0x000fe200078e00ff */
[----:B-1----:R-:W-:-:S02]  /*5ca0*/  IADD3 R52, P1, PT, R42, R179, RZ ;  /* 0x000000b32a347210 */ /* 0x002fc40007f3e0ff */
[----:B------:R-:W-:-:S03]  /*5cb0*/  SHF.L.U32 R59, R238, 0x1, RZ ;  /* 0x00000001ee3b7819 */ /* 0x000fc600000006ff */
[----:B------:R-:W-:Y:S01]  /*5cc0*/  IMAD.X R53, R29, 0x1, R180, P1 ;  /* 0x000000011d357824 */ /* 0x000fe200008e06b4 */
[----:B------:R-:W-:Y:S02]  /*5cd0*/  LOP3.LUT R196, R196, 0x30, R59, 0x78, !PT ;  /* 0x00000030c4c47812 */ /* 0x000fe400078e783b */
[--C-:B------:R-:W-:Y:S02]  /*5ce0*/  LOP3.LUT R250, R250, 0x60, R91.reuse, 0xf8, !PT ;  /* 0x00000060fafa7812 */ /* 0x100fe400078ef85b */
[----:B------:R1:W3:Y:S01]  /*5cf0*/  @!P0 LDG.E.U16 R198, desc[UR10][R52.64] ;  /* 0x0000000a34c68981 */ /* 0x0002e2000c1e1500 */
[--C-:B------:R-:W-:Y:S02]  /*5d00*/  LOP3.LUT R196, R196, 0x400, R91.reuse, 0xf8, !PT ;  /* 0x00000400c4c47812 */ /* 0x100fe400078ef85b */
[----:B------:R-:W-:Y:S02]  /*5d10*/  PRMT R91, RZ, 0x7610, R91 ;  /* 0x00007610ff5b7816 */ /* 0x000fe4000000005b */
[----:B------:R-:W-:-:S02]  /*5d20*/  LOP3.LUT R250, R250, 0x10, R59, 0x78, !PT ;  /* 0x00000010fafa7812 */ /* 0x000fc400078e783b */
[----:B-1----:R-:W-:Y:S01]  /*5d30*/  IADD3 R52, P1, PT, R98, R179, RZ ;  /* 0x000000b362347210 */ /* 0x002fe20007f3e0ff */
[----:B------:R-:W-:Y:S01]  /*5d40*/  IMAD.SHL.U32 R59, R238, 0x10, RZ ;  /* 0x00000010ee3b7824 */ /* 0x000fe200078e00ff */
[----:B------:R-:W-:-:S03]  /*5d50*/  UMOV UR4, 0x400 ;  /* 0x0000040000047882 */ /* 0x000fc60000000000 */
[----:B------:R-:W-:Y:S01]  /*5d60*/  IMAD.X R53, R45, 0x1, R180, P1 ;  /* 0x000000012d357824 */ /* 0x000fe200008e06b4 */
[----:B-----5:R-:W-:Y:S01]  /*5d70*/  ULEA UR7, UR7, UR4, 0x18 ;  /* 0x0000000407077291 */ /* 0x020fe2000f8ec0ff */
[----:B------:R-:W-:-:S03]  /*5d80*/  LOP3.LUT R59, R59, 0x100, RZ, 0xc0, !PT ;  /* 0x000001003b3b7812 */ /* 0x000fc600078ec0ff */
[----:B------:R1:W5:Y:S01]  /*5d90*/  @!P0 LDG.E.U16 R91, desc[UR10][R52.64] ;  /* 0x0000000a345b8981 */ /* 0x000362000c1e1500 */
[----:B0-----:R-:W-:Y:S01]  /*5da0*/  ULEA UR4, UR6, UR4, 0x18 ;  /* 0x0000000406047291 */ /* 0x001fe2000f8ec0ff */
[--C-:B------:R-:W-:Y:S02]  /*5db0*/  IADD3 R193, PT, PT, R250, UR7, R59.reuse ;  /* 0x00000007fac17c10 */ /* 0x100fe4000fffe03b */
[----:B------:R-:W-:Y:S02]  /*5dc0*/  PRMT R59, RZ, 0x7610, R59 ;  /* 0x00007610ff3b7816 */ /* 0x000fe4000000003b */
[----:B-1----:R-:W-:Y:S01]  /*5dd0*/  IADD3 R52, P1, PT, R12, R179, RZ ;  /* 0x000000b30c347210 */ /* 0x002fe20007f3e0ff */
[----:B------:R-:W-:-:S04]  /*5de0*/  IMAD.SHL.U32 R237, R237, 0x2, RZ ;  /* 0x00000002eded7824 */ /* 0x000fc800078e00ff */
[----:B------:R-:W-:Y:S01]  /*5df0*/  IMAD.X R53, R163, 0x1, R180, P1 ;  /* 0x00000001a3357824 */ /* 0x000fe200008e06b4 */
[----:B------:R0:W-:Y:S04]  /*5e00*/  STS.U16 [R237+UR4+0x2000], R73 ;  /* 0x00200049ed007988 */ /* 0x0001e80008000404 */
[----:B------:R1:W3:Y:S01]  /*5e10*/  @!P0 LDG.E.U16 R59, desc[UR10][R52.64] ;  /* 0x0000000a343b8981 */ /* 0x0002e2000c1e1500 */
[----:B0-----:R-:W-:Y:S02]  /*5e20*/  PRMT R73, RZ, 0x7610, R73 ;  /* 0x00007610ff497816 */ /* 0x001fe40000000049 */
[----:B-1----:R-:W-:-:S04]  /*5e30*/  IADD3 R52, P1, PT, R28, R179, RZ ;  /* 0x000000b31c347210 */ /* 0x002fc80007f3e0ff */
[----:B------:R-:W-:Y:S01]  /*5e40*/  IADD3.X R53, PT, PT, R15, R180, RZ, P1, !PT ;  /* 0x000000b40f357210 */ /* 0x000fe20000ffe4ff */
[----:B------:R0:W-:Y:S04]  /*5e50*/  STS.U16 [R237+UR4+0x2100], R72 ;  /* 0x00210048ed007988 */ /* 0x0001e80008000404 */
[----:B------:R1:W3:Y:S01]  /*5e60*/  @!P0 LDG.E.U16 R73, desc[UR10][R52.64] ;  /* 0x0000000a34498981 */ /* 0x0002e2000c1e1500 */
[----:B0-----:R-:W-:Y:S02]  /*5e70*/  PRMT R72, RZ, 0x7610, R72 ;  /* 0x00007610ff487816 */ /* 0x001fe40000000048 */
[----:B-1----:R-:W-:-:S05]  /*5e80*/  IADD3 R52, P1, PT, R44, R179, RZ ;  /* 0x000000b32c347210 */ /* 0x002fca0007f3e0ff */
[----:B------:R-:W-:Y:S01]  /*5e90*/  IMAD.X R53, R31, 0x1, R180, P1 ;  /* 0x000000011f357824 */ /* 0x000fe200008e06b4 */
[----:B--2---:R0:W-:Y:S04]  /*5ea0*/  STS.U16 [R237+UR4+0x2200], R66 ;  /* 0x00220042ed007988 */ /* 0x0041e80008000404 */
[----:B------:R1:W2:Y:S01]  /*5eb0*/  @!P0 LDG.E.U16 R72, desc[UR10][R52.64] ;  /* 0x0000000a34488981 */ /* 0x0002a2000c1e1500 */
[----:B0-----:R-:W-:Y:S02]  /*5ec0*/  PRMT R66, RZ, 0x7610, R66 ;  /* 0x00007610ff427816 */ /* 0x001fe40000000042 */
[----:B-1----:R-:W-:-:S05]  /*5ed0*/  IADD3 R52, P1, PT, R100, R179, RZ ;  /* 0x000000b364347210 */ /* 0x002fca0007f3e0ff */
[----:B------:R-:W-:Y:S01]  /*5ee0*/  IMAD.X R53, R47, 0x1, R180, P1 ;  /* 0x000000012f357824 */ /* 0x000fe200008e06b4 */
[----:B------:R0:W-:Y:S04]  /*5ef0*/  STS.U16 [R237+UR4+0x2300], R57 ;  /* 0x00230039ed007988 */ /* 0x0001e80008000404 */
        /* <DEDUP_REMOVED lines=17> */
[----:B-1----:R-:W-:-:S04]  /*6010*/  IADD3 R52, P1, PT, R102, R179, RZ ;  /* 0x000000b366347210 */ /* 0x002fc80007f3e0ff */
[----:B------:R-:W-:-:S05]  /*6020*/  IADD3.X R53, PT, PT, R49, R180, RZ, P1, !PT ;  /* 0x000000b431357210 */ /* 0x000fca0000ffe4ff */
[----:B------:R0:W2:Y:S02]  /*6030*/  @!P0 LDG.E.U16 R58, desc[UR10][R52.64] ;  /* 0x0000000a343a8981 */ /* 0x0000a4000c1e1500 */
[----:B0-----:R-:W-:Y:S02]  /*6040*/  IMAD.MOV.U32 R52, RZ, RZ, R160 ;  /* 0x000000ffff347224 */ /* 0x001fe400078e00a0 */
[----:B------:R-:W-:Y:S02]  /*6050*/  IMAD.MOV.U32 R53, RZ, RZ, R153 ;  /* 0x000000ffff357224 */ /* 0x000fe400078e0099 */
[----:B------:R-:W-:-:S04]  /*6060*/  IMAD.WIDE R52, R178, 0x2, R52 ;  /* 0x00000002b2347825 */ /* 0x000fc800078e0234 */
[----:B------:R-:W-:Y:S02]  /*6070*/  IMAD.MOV.U32 R160, RZ, RZ, R52 ;  /* 0x000000ffffa07224 */ /* 0x000fe400078e0034 */
[----:B------:R-:W-:Y:S02]  /*6080*/  IMAD.MOV.U32 R153, RZ, RZ, R53 ;  /* 0x000000ffff997224 */ /* 0x000fe400078e0035 */
[----:B------:R-:W-:Y:S02]  /*6090*/  IMAD.MOV.U32 R52, RZ, RZ, R158 ;  /* 0x000000ffff347224 */ /* 0x000fe400078e009e */
[----:B------:R-:W-:Y:S02]  /*60a0*/  IMAD.MOV.U32 R53, RZ, RZ, R149 ;  /* 0x000000ffff357224 */ /* 0x000fe400078e0095 */
[----:B------:R-:W-:-:S04]  /*60b0*/  IMAD.WIDE R52, R178, 0x2, R52 ;  /* 0x00000002b2347825 */ /* 0x000fc800078e0234 */
[----:B------:R-:W-:Y:S01]  /*60c0*/  IMAD.MOV.U32 R158, RZ, RZ, R52 ;  /* 0x000000ffff9e7224 */ /* 0x000fe200078e0034 */
[----:B------:R-:W-:Y:S01]  /*60d0*/  MOV R149, R53 ;  /* 0x0000003500957202 */ /* 0x000fe20000000f00 */
[----:B------:R-:W-:Y:S02]  /*60e0*/  IMAD.MOV.U32 R52, RZ, RZ, R156 ;  /* 0x000000ffff347224 */ /* 0x000fe400078e009c */
[----:B------:R-:W-:Y:S02]  /*60f0*/  IMAD.MOV.U32 R53, RZ, RZ, R145 ;  /* 0x000000ffff357224 */ /* 0x000fe400078e0091 */
[----:B------:R-:W-:-:S04]  /*6100*/  IMAD.WIDE R52, R178, 0x2, R52 ;  /* 0x00000002b2347825 */ /* 0x000fc800078e0234 */
[----:B------:R-:W-:Y:S01]  /*6110*/  IMAD.MOV.U32 R145, RZ, RZ, R53 ;  /* 0x000000ffff917224 */ /* 0x000fe200078e0035 */
[----:B------:R-:W-:Y:S01]  /*6120*/  MOV R53, R141 ;  /* 0x0000008d00357202 */ /* 0x000fe20000000f00 */
[----:B------:R-:W-:Y:S02]  /*6130*/  IMAD.MOV.U32 R156, RZ, RZ, R52 ;  /* 0x000000ffff9c7224 */ /* 0x000fe400078e0034 */
[----:B------:R-:W-:Y:S01]  /*6140*/  IMAD.MOV.U32 R52, RZ, RZ, R154 ;  /* 0x000000ffff347224 */ /* 0x000fe200078e009a */
[----:B------:R-:W-:-:S03]  /*6150*/  LOP3.LUT R238, R238, 0x3f, RZ, 0xc0, !PT ;  /* 0x0000003feeee7812 */ /* 0x000fc600078ec0ff */
[----:B------:R-:W-:-:S04]  /*6160*/  IMAD.WIDE R52, R178, 0x2, R52 ;  /* 0x00000002b2347825 */ /* 0x000fc800078e0234 */
[----:B------:R-:W-:Y:S01]  /*6170*/  IMAD.MOV.U32 R154, RZ, RZ, R52 ;  /* 0x000000ffff9a7224 */ /* 0x000fe200078e0034 */
[----:B------:R-:W-:Y:S01]  /*6180*/  LOP3.LUT R52, R237, 0x10, RZ, 0x3c, !PT ;  /* 0x00000010ed347812 */ /* 0x000fe200078e3cff */
[----:B------:R-:W-:Y:S01]  /*6190*/  IMAD.SHL.U32 R238, R238, 0x2, RZ ;  /* 0x00000002eeee7824 */ /* 0x000fe200078e00ff */
[----:B------:R-:W-:Y:S04]  /*61a0*/  STS.U16 [R237+UR4+0x2700], R56 ;  /* 0x00270038ed007988 */ /* 0x000fe80008000404 */
[----:B------:R0:W-:Y:S01]  /*61b0*/  STS.U16 [R52+UR4+0x2280], R54 ;  /* 0x0022803634007988 */ /* 0x0001e20008000404 */
[----:B------:R-:W-:Y:S01]  /*61c0*/  IMAD.MOV.U32 R141, RZ, RZ, R53 ;  /* 0x000000ffff8d7224 */ /* 0x000fe200078e0035 */
[C---:B------:R-:W-:Y:S02]  /*61d0*/  LOP3.LUT R53, R238.reuse, 0x40, RZ, 0x3c, !PT ;  /* 0x00000040ee357812 */ /* 0x040fe400078e3cff */
[----:B----4-:R-:W-:Y:S04]  /*61e0*/  STS.U16 [R52+UR4+0x2080], R229 ;  /* 0x002080e534007988 */ /* 0x010fe80008000404 */
[----:B------:R1:W-:Y:S01]  /*61f0*/  STS.U16 [R52+UR4+0x2180], R55 ;  /* 0x0021803734007988 */ /* 0x0003e20008000404 */
[----:B0-----:R-:W-:-:S03]  /*6200*/  LOP3.LUT R54, R238, 0x20, RZ, 0x3c, !PT ;  /* 0x00000020ee367812 */ /* 0x001fc600078e3cff */
[----:B------:R-:W-:Y:S04]  /*6210*/  STS.U16 [R52+UR4+0x2380], R249 ;  /* 0x002380f934007988 */ /* 0x000fe80008000404 */
[----:B------:R-:W-:Y:S01]  /*6220*/  STS.U16 [R52+UR4+0x2480], R248 ;  /* 0x002480f834007988 */ /* 0x000fe20008000404 */
[----:B-1----:R-:W-:-:S03]  /*6230*/  LOP3.LUT R55, R238, 0x30, RZ, 0x3c, !PT ;  /* 0x00000030ee377812 */ /* 0x002fc600078e3cff */
[----:B------:R-:W-:Y:S04]  /*6240*/  STS.U16 [R52+UR4+0x2580], R247 ;  /* 0x002580f734007988 */ /* 0x000fe80008000404 */
[----:B------:R-:W-:Y:S04]  /*6250*/  STS.U16 [R52+UR4+0x2680], R246 ;  /* 0x002680f634007988 */ /* 0x000fe80008000404 */
[----:B------:R-:W-:Y:S04]  /*6260*/  STS.U16 [R52+UR4+0x2780], R245 ;  /* 0x002780f534007988 */ /* 0x000fe80008000404 */
[----:B------:R-:W-:Y:S04]  /*6270*/  STS.U16 [R237+UR4+0x1400], R244 ;  /* 0x001400f4ed007988 */ /* 0x000fe80008000404 */
[----:B------:R-:W-:Y:S04]  /*6280*/  STS.U16 [R237+UR4+0x1800], R243 ;  /* 0x001800f3ed007988 */ /* 0x000fe80008000404 */
[----:B------:R-:W-:Y:S04]  /*6290*/  STS.U16 [R237+UR4+0x1c00], R242 ;  /* 0x001c00f2ed007988 */ /* 0x000fe80008000404 */
[----:B------:R-:W-:Y:S04]  /*62a0*/  STS.U16 [R237+UR4], R241 ;  /* 0x000000f1ed007988 */ /* 0x000fe80008000404 */
[----:B------:R-:W-:Y:S04]  /*62b0*/  STS.U16 [R237+UR4+0x400], R240 ;  /* 0x000400f0ed007988 */ /* 0x000fe80008000404 */
        /* <DEDUP_REMOVED lines=10> */
[----:B------:R0:W-:Y:S04]  /*6360*/  STS.U16 [R52+UR4+0x1080], R228 ;  /* 0x001080e434007988 */ /* 0x0001e80008000404 */
[----:B------:R-:W-:Y:S04]  /*6370*/  STS.U16 [R54+UR4+0x1500], R227 ;  /* 0x001500e336007988 */ /* 0x000fe80008000404 */
[----:B------:R-:W-:Y:S01]  /*6380*/  STS.U16 [R54+UR4+0x1900], R226 ;  /* 0x001900e236007988 */ /* 0x000fe20008000404 */
[----:B0-----:R-:W-:-:S03]  /*6390*/  LOP3.LUT R52, R238, 0x50, RZ, 0x3c, !PT ;  /* 0x00000050ee347812 */ /* 0x001fc600078e3cff */
        /* <DEDUP_REMOVED lines=8> */
[----:B0-----:R-:W-:-:S02]  /*6420*/  LOP3.LUT R54, R238, 0x60, RZ, 0x3c, !PT ;  /* 0x00000060ee367812 */ /* 0x001fc400078e3cff */
[----:B------:R-:W-:Y:S01]  /*6430*/  LOP3.LUT R238, R238, 0x70, RZ, 0x3c, !PT ;  /* 0x00000070eeee7812 */ /* 0x000fe200078e3cff */
        /* <DEDUP_REMOVED lines=19> */
[----:B---3--:R-:W-:Y:S04]  /*6570*/  STS.U16 [R52+UR4+0x680], R199 ;  /* 0x000680c734007988 */ /* 0x008fe80008000404 */
[----:B------:R-:W-:Y:S04]  /*6580*/  STS.U16 [R52+UR4+0xa80], R198 ;  /* 0x000a80c634007988 */ /* 0x000fe80008000404 */
[----:B-----5:R0:W-:Y:S04]  /*6590*/  STS.U16 [R52+UR4+0xe80], R91 ;  /* 0x000e805b34007988 */ /* 0x0201e80008000404 */
[----:B------:R-:W-:Y:S04]  /*65a0*/  STS.U16 [R54+UR4+0x1300], R90 ;  /* 0x0013005a36007988 */ /* 0x000fe80008000404 */
[----:B------:R-:W-:Y:S04]  /*65b0*/  STS.U16 [R54+UR4+0x1700], R89 ;  /* 0x0017005936007988 */ /* 0x000fe80008000404 */
[----:B------:R-:W-:Y:S04]  /*65c0*/  STS.U16 [R54+UR4+0x1b00], R88 ;  /* 0x001b005836007988 */ /* 0x000fe80008000404 */
[----:B------:R-:W-:Y:S04]  /*65d0*/  STS.U16 [R54+UR4+0x1f00], R75 ;  /* 0x001f004b36007988 */ /* 0x000fe80008000404 */
[----:B------:R-:W-:Y:S04]  /*65e0*/  STS.U16 [R54+UR4+0x300], R59 ;  /* 0x0003003b36007988 */ /* 0x000fe80008000404 */
[----:B------:R-:W-:Y:S04]  /*65f0*/  STS.U16 [R54+UR4+0x700], R73 ;  /* 0x0007004936007988 */ /* 0x000fe80008000404 */
[----:B--2---:R-:W-:Y:S04]  /*6600*/  STS.U16 [R54+UR4+0xb00], R72 ;  /* 0x000b004836007988 */ /* 0x004fe80008000404 */
[----:B------:R-:W-:Y:S04]  /*6610*/  STS.U16 [R54+UR4+0xf00], R66 ;  /* 0x000f004236007988 */ /* 0x000fe80008000404 */
[----:B------:R-:W-:Y:S04]  /*6620*/  STS.U16 [R238+UR4+0x1380], R65 ;  /* 0x00138041ee007988 */ /* 0x000fe80008000404 */
[----:B------:R-:W-:Y:S04]  /*6630*/  STS.U16 [R238+UR4+0x1780], R64 ;  /* 0x00178040ee007988 */ /* 0x000fe80008000404 */
[----:B------:R-:W-:Y:S04]  /*6640*/  STS.U16 [R238+UR4+0x1b80], R63 ;  /* 0x001b803fee007988 */ /* 0x000fe80008000404 */
[----:B------:R-:W-:Y:S04]  /*6650*/  STS.U16 [R238+UR4+0x1f80], R62 ;  /* 0x001f803eee007988 */ /* 0x000fe80008000404 */
[----:B------:R1:W-:Y:S04]  /*6660*/  STS.U16 [R238+UR4+0x380], R57 ;  /* 0x00038039ee007988 */ /* 0x0003e80008000404 */
[----:B------:R-:W-:Y:S04]  /*6670*/  STS.U16 [R238+UR4+0x780], R61 ;  /* 0x0007803dee007988 */ /* 0x000fe80008000404 */
[----:B------:R-:W-:Y:S04]  /*6680*/  STS.U16 [R238+UR4+0xb80], R60 ;  /* 0x000b803cee007988 */ /* 0x000fe80008000404 */
[----:B------:R-:W-:Y:S01]  /*6690*/  STS.U16 [R238+UR4+0xf80], R58 ;  /* 0x000f803aee007988 */ /* 0x000fe20008000404 */
[----:B0-----:R-:W-:Y:S01]  /*66a0*/  MOV R52, R152 ;  /* 0x0000009800347202 */ /* 0x001fe20000000f00 */
[----:B------:R-:W-:Y:S01]  /*66b0*/  BAR.SYNC.DEFER_BLOCKING 0x0 ;  /* 0x0000000000007b1d */ /* 0x000fe20000010000 */
[----:B------:R-:W-:-:S02]  /*66c0*/  IMAD.MOV.U32 R53, RZ, RZ, R139 ;  /* 0x000000ffff357224 */ /* 0x000fc400078e008b */
[----:B------:R-:W-:Y:S02]  /*66d0*/  IMAD.MOV.U32 R56, RZ, RZ, R150 ;  /* 0x000000ffff387224 */ /* 0x000fe400078e0096 */
[----:B-1----:R-:W-:Y:S01]  /*66e0*/  IMAD.MOV.U32 R57, RZ, RZ, R137 ;  /* 0x000000ffff397224 */ /* 0x002fe200078e0089 */
[----:B------:R-:W-:Y:S01]  /*66f0*/  MOV R54, R148 ;  /* 0x0000009400367202 */ /* 0x000fe20000000f00 */
[----:B------:R-:W-:-:S04]  /*6700*/  IMAD.WIDE R52, R178, 0x2, R52 ;  /* 0x00000002b2347825 */ /* 0x000fc800078e0234 */
[----:B------:R-:W-:-:S04]  /*6710*/  IMAD.WIDE R56, R178, 0x2, R56 ;  /* 0x00000002b2387825 */ /* 0x000fc800078e0238 */
[----:B------:R-:W-:Y:S02]  /*6720*/  IMAD.MOV.U32 R55, RZ, RZ, R135 ;  /* 0x000000ffff377224 */ /* 0x000fe400078e0087 */
[----:B------:R-:W-:Y:S02]  /*6730*/  IMAD.MOV.U32 R152, RZ, RZ, R52 ;  /* 0x000000ffff987224 */ /* 0x000fe400078e0034 */
[----:B------:R-:W-:Y:S02]  /*6740*/  IMAD.MOV.U32 R139, RZ, RZ, R53 ;  /* 0x000000ffff8b7224 */ /* 0x000fe400078e0035 */
[----:B------:R-:W-:Y:S01]  /*6750*/  IMAD.WIDE R54, R178, 0x2, R54 ;  /* 0x00000002b2367825 */ /* 0x000fe200078e0236 */
[----:B------:R-:W-:Y:S03]  /*6760*/  LDSM.16.MT88.4 R88, [R193+0x2000] ;  /* 0x00200000c158783b */ /* 0x000fe60000004200 */
[----:B------:R-:W-:-:S02]  /*6770*/  IMAD.MOV.U32 R52, RZ, RZ, R146 ;  /* 0x000000ffff347224 */ /* 0x000fc400078e0092 */
[----:B------:R-:W-:Y:S01]  /*6780*/  IMAD.MOV.U32 R53, RZ, RZ, R133 ;  /* 0x000000ffff357224 */ /* 0x000fe200078e0085 */
[----:B------:R-:W-:Y:S01]  /*6790*/  LDSM.16.M88.4 R64, [R196+UR7] ;  /* 0x00000007c440783b */ /* 0x000fe20008000200 */
[----:B------:R-:W-:Y:S02]  /*67a0*/  IMAD.MOV.U32 R150, RZ, RZ, R56 ;  /* 0x000000ffff967224 */ /* 0x000fe400078e0038 */
[----:B------:R-:W-:Y:S01]  /*67b0*/  IMAD.MOV.U32 R137, RZ, RZ, R57 ;  /* 0x000000ffff897224 */ /* 0x000fe200078e0039 */
[----:B------:R-:W-:Y:S01]  /*67c0*/  LDSM.16.M88.4 R60, [R196+UR7+0x800] ;  /* 0x00080007c43c783b */ /* 0x000fe20008000200 */
[----:B------:R-:W-:Y:S02]  /*67d0*/  IMAD.MOV.U32 R56, RZ, RZ, R144 ;  /* 0x000000ffff387224 */ /* 0x000fe400078e0090 */
[----:B------:R-:W-:Y:S01]  /*67e0*/  IMAD.MOV.U32 R57, RZ, RZ, R131 ;  /* 0x000000ffff397224 */ /* 0x000fe200078e0083 */
[----:B------:R-:W-:Y:S01]  /*67f0*/  MOV R148, R54 ;  /* 0x0000003600947202 */ /* 0x000fe20000000f00 */
[----:B------:R-:W-:Y:S01]  /*6800*/  IMAD.WIDE R52, R178, 0x2, R52 ;  /* 0x00000002b2347825 */ /* 0x000fe200078e0234 */
[----:B------:R-:W-:-:S03]  /*6810*/  MOV R54, R142 ;  /* 0x0000008e00367202 */ /* 0x000fc60000000f00 */
[----:B------:R-:W-:-:S04]  /*6820*/  IMAD.WIDE R56, R178, 0x2, R56 ;  /* 0x00000002b2387825 */ /* 0x000fc800078e0238 */
[----:B------:R-:W-:Y:S02]  /*6830*/  IMAD.MOV.U32 R135, RZ, RZ, R55 ;  /* 0x000000ffff877224 */ /* 0x000fe400078e0037 */
[----:B------:R-:W-:Y:S02]  /*6840*/  IMAD.MOV.U32 R55, RZ, RZ, R129 ;  /* 0x000000ffff377224 */ /* 0x000fe400078e0081 */
[----:B------:R-:W-:Y:S02]  /*6850*/  IMAD.MOV.U32 R146, RZ, RZ, R52 ;  /* 0x000000ffff927224 */ /* 0x000fe400078e0034 */
[----:B------:R-:W-:Y:S02]  /*6860*/  IMAD.MOV.U32 R133, RZ, RZ, R53 ;  /* 0x000000ffff857224 */ /* 0x000fe400078e0035 */
[----:B------:R-:W-:Y:S02]  /*6870*/  IMAD.MOV.U32 R52, RZ, RZ, R140 ;  /* 0x000000ffff347224 */ /* 0x000fe400078e008c */
[----:B------:R-:W-:-:S02]  /*6880*/  IMAD.MOV.U32 R53, RZ, RZ, R127 ;  /* 0x000000ffff357224 */ /* 0x000fc400078e007f */
[----:B------:R-:W-:Y:S02]  /*6890*/  IMAD.MOV.U32 R144, RZ, RZ, R56 ;  /* 0x000000ffff907224 */ /* 0x000fe400078e0038 */
[----:B------:R-:W-:Y:S02]  /*68a0*/  IMAD.MOV.U32 R131, RZ, RZ, R57 ;  /* 0x000000ffff837224 */ /* 0x000fe400078e0039 */
[C---:B------:R-:W-:Y:S01]  /*68b0*/  IMAD.WIDE R54, R178.reuse, 0x2, R54 ;  /* 0x00000002b2367825 */ /* 0x040fe200078e0236 */
[----:B------:R-:W0:Y:S03]  /*68c0*/  LDSM.16.M88.4 R56, [R196+UR7+0x1000] ;  /* 0x00100007c438783b */ /* 0x000e260008000200 */
[----:B------:R-:W-:Y:S01]  /*68d0*/  IMAD.WIDE R52, R178, 0x2, R52 ;  /* 0x00000002b2347825 */ /* 0x000fe200078e0234 */
[----:B------:R-:W-:Y:S02]  /*68e0*/  MOV R142, R54 ;  /* 0x00000036008e7202 */ /* 0x000fe40000000f00 */
[----:B------:R-:W-:Y:S01]  /*68f0*/  MOV R54, R136 ;  /* 0x0000008800367202 */ /* 0x000fe20000000f00 */
[----:B------:R-:W-:-:S02]  /*6900*/  IMAD.MOV.U32 R129, RZ, RZ, R55 ;  /* 0x000000ffff817224 */ /* 0x000fc400078e0037 */
[----:B------:R-:W-:Y:S02]  /*6910*/  IMAD.MOV.U32 R140, RZ, RZ, R52 ;  /* 0x000000ffff8c7224 */ /* 0x000fe400078e0034 */
[----:B------:R-:W-:Y:S02]  /*6920*/  IMAD.MOV.U32 R127, RZ, RZ, R53 ;  /* 0x000000ffff7f7224 */ /* 0x000fe400078e0035 */
[----:B------:R-:W-:Y:S02]  /*6930*/  IMAD.MOV.U32 R55, RZ, RZ, R123 ;  /* 0x000000ffff377224 */ /* 0x000fe400078e007b */
[----:B------:R-:W-:Y:S02]  /*6940*/  IMAD.MOV.U32 R52, RZ, RZ, R134 ;  /* 0x000000ffff347224 */ /* 0x000fe400078e0086 */
[----:B------:R-:W-:Y:S02]  /*6950*/  IMAD.MOV.U32 R53, RZ, RZ, R121 ;  /* 0x000000ffff357224 */ /* 0x000fe400078e0079 */
[----:B------:R-:W-:-:S04]  /*6960*/  IMAD.WIDE R54, R178, 0x2, R54 ;  /* 0x00000002b2367825 */ /* 0x000fc800078e0236 */
[----:B------:R-:W-:Y:S01]  /*6970*/  IMAD.WIDE R52, R178, 0x2, R52 ;  /* 0x00000002b2347825 */ /* 0x000fe200078e0234 */
[----:B------:R-:W-:-:S03]  /*6980*/  MOV R136, R54 ;  /* 0x0000003600887202 */ /* 0x000fc60000000f00 */
[----:B------:R-:W-:Y:S02]  /*6990*/  IMAD.MOV.U32 R123, RZ, RZ, R55 ;  /* 0x000000ffff7b7224 */ /* 0x000fe400078e0037 */
[----:B------:R-:W-:Y:S02]  /*69a0*/  IMAD.MOV.U32 R134, RZ, RZ, R52 ;  /* 0x000000ffff867224 */ /* 0x000fe400078e0034 */
[----:B------:R-:W-:Y:S02]  /*69b0*/  IMAD.MOV.U32 R121, RZ, RZ, R53 ;  /* 0x000000ffff797224 */ /* 0x000fe400078e0035 */
[----:B------:R-:W1:Y:S01]  /*69c0*/  LDSM.16.M88.4 R52, [R196+UR7+0x1800] ;  /* 0x00180007c434783b */ /* 0x000e620008000200 */
[----:B------:R-:W-:Y:S02]  /*69d0*/  IMAD.MOV.U32 R72, RZ, RZ, R138 ;  /* 0x000000ffff487224 */ /* 0x000fe400078e008a */
[----:B------:R-:W-:Y:S02]  /*69e0*/  IMAD.MOV.U32 R73, RZ, RZ, R125 ;  /* 0x000000ffff497224 */ /* 0x000fe400078e007d */
[----:B------:R-:W-:-:S04]  /*69f0*/  IMAD.WIDE R72, R178, 0x2, R72 ;  /* 0x00000002b2487825 */ /* 0x000fc800078e0248 */
[----:B------:R-:W-:Y:S01]  /*6a00*/  IMAD.MOV.U32 R138, RZ, RZ, R72 ;  /* 0x000000ffff8a7224 */ /* 0x000fe200078e0048 */
[----:B------:R-:W-:Y:S01]  /*6a10*/  MOV R72, R130 ;  /* 0x0000008200487202 */ /* 0x000fe20000000f00 */
[----:B------:R-:W-:Y:S02]  /*6a20*/  IMAD.MOV.U32 R125, RZ, RZ, R73 ;  /* 0x000000ffff7d7224 */ /* 0x000fe400078e0049 */
[----:B------:R-:W-:Y:S02]  /*6a30*/  IMAD.MOV.U32 R74, RZ, RZ, R132 ;  /* 0x000000ffff4a7224 */ /* 0x000fe400078e0084 */
[----:B------:R-:W-:Y:S02]  /*6a40*/  IMAD.MOV.U32 R75, RZ, RZ, R119 ;  /* 0x000000ffff4b7224 */ /* 0x000fe400078e0077 */
[----:B------:R-:W-:Y:S02]  /*6a50*/  IMAD.MOV.U32 R73, RZ, RZ, R117 ;  /* 0x000000ffff497224 */ /* 0x000fe400078e0075 */
[----:B------:R-:W-:-:S04]  /*6a60*/  IMAD.WIDE R74, R178, 0x2, R74 ;  /* 0x00000002b24a7825 */ /* 0x000fc800078e024a */
[----:B------:R-:W-:Y:S01]  /*6a70*/  IMAD.WIDE R72, R178, 0x2, R72 ;  /* 0x00000002b2487825 */ /* 0x000fe200078e0248 */
[----:B0-----:R-:W-:Y:S03]  /*6a80*/  HMMA.16816.F32.BF16 R80, R88, R56, R80 ;  /* 0x000000385850723c */ /* 0x001fe60000041850 */
[----:B------:R-:W-:Y:S01]  /*6a90*/  IMAD.MOV.U32 R132, RZ, RZ, R74 ;  /* 0x000000ffff847224 */ /* 0x000fe200078e004a */
[----:B------:R-:W-:Y:S01]  /*6aa0*/  MOV R130, R72 ;  /* 0x0000004800827202 */ /* 0x000fe20000000f00 */
[----:B------:R-:W-:Y:S02]  /*6ab0*/  IMAD.MOV.U32 R119, RZ, RZ, R75 ;  /* 0x000000ffff777224 */ /* 0x000fe400078e004b */
[----:B------:R-:W-:Y:S02]  /*6ac0*/  IMAD.MOV.U32 R117, RZ, RZ, R73 ;  /* 0x000000ffff757224 */ /* 0x000fe400078e0049 */
[----:B------:R-:W-:Y:S01]  /*6ad0*/  IMAD.MOV.U32 R56, RZ, RZ, R116 ;  /* 0x000000ffff387224 */ /* 0x000fe200078e0074 */
[----:B------:R-:W0:Y:S01]  /*6ae0*/  LDSM.16.MT88.4 R72, [R193+0x2200] ;  /* 0x00220000c148783b */ /* 0x000e220000004200 */
[----:B------:R-:W-:-:S02]  /*6af0*/  IMAD.MOV.U32 R57, RZ, RZ, R103 ;  /* 0x000000ffff397224 */ /* 0x000fc400078e0067 */
[----:B------:R-:W-:Y:S01]  /*6b00*/  IMAD.WIDE R56, R178, 0x2, R56 ;  /* 0x00000002b2387825 */ /* 0x000fe200078e0238 */
[----:B------:R-:W-:Y:S03]  /*6b10*/  HMMA.16816.F32.BF16 R68, R88, R64, R68 ;  /* 0x000000405844723c */ /* 0x000fe60000041844 */
[----:B------:R-:W-:Y:S01]  /*6b20*/  IMAD.MOV.U32 R116, RZ, RZ, R56 ;  /* 0x000000ffff747224 */ /* 0x000fe200078e0038 */
[----:B------:R-:W-:Y:S01]  /*6b30*/  MOV R56, R112 ;  /* 0x0000007000387202 */ /* 0x000fe20000000f00 */
[----:B------:R-:W-:Y:S02]  /*6b40*/  IMAD.MOV.U32 R103, RZ, RZ, R57 ;  /* 0x000000ffff677224 */ /* 0x000fe400078e0039 */
[----:B------:R-:W-:Y:S02]  /*6b50*/  IMAD.MOV.U32 R57, RZ, RZ, R99 ;  /* 0x000000ffff397224 */ /* 0x000fe400078e0063 */
[----:B------:R-:W-:-:S02]  /*6b60*/  IMAD.MOV.U32 R64, RZ, RZ, R128 ;  /* 0x000000ffff407224 */ /* 0x000fc400078e0080 */
[----:B------:R-:W-:Y:S02]  /*6b70*/  IMAD.MOV.U32 R65, RZ, RZ, R115 ;  /* 0x000000ffff417224 */ /* 0x000fe400078e0073 */
[C---:B------:R-:W-:Y:S01]  /*6b80*/  IMAD.WIDE R56, R178.reuse, 0x2, R56 ;  /* 0x00000002b2387825 */ /* 0x040fe200078e0238 */
[----:B-1----:R-:W-:Y:S03]  /*6b90*/  HMMA.16816.F32.BF16 R84, R88, R52, R84 ;  /* 0x000000345854723c */ /* 0x002fe60000041854 */
[----:B------:R-:W-:Y:S01]  /*6ba0*/  IMAD.WIDE R64, R178, 0x2, R64 ;  /* 0x00000002b2407825 */ /* 0x000fe200078e0240 */
[----:B------:R-:W-:-:S03]  /*6bb0*/  MOV R112, R56 ;  /* 0x0000003800707202 */ /* 0x000fc60000000f00 */
[----:B------:R-:W-:Y:S01]  /*6bc0*/  IMAD.MOV.U32 R52, RZ, RZ, R110 ;  /* 0x000000ffff347224 */ /* 0x000fe200078e006e */
[----:B------:R-:W-:Y:S01]  /*6bd0*/  HMMA.16816.F32.BF16 R76, R88, R60, R76 ;  /* 0x0000003c584c723c */ /* 0x000fe2000004184c */
[----:B------:R-:W-:Y:S02]  /*6be0*/  IMAD.MOV.U32 R53, RZ, RZ, R97 ;  /* 0x000000ffff357224 */ /* 0x000fe400078e0061 */
[----:B------:R-:W-:Y:S02]  /*6bf0*/  IMAD.MOV.U32 R60, RZ, RZ, R122 ;  /* 0x000000ffff3c7224 */ /* 0x000fe400078e007a */
[----:B------:R-:W-:Y:S01]  /*6c00*/  IMAD.MOV.U32 R61, RZ, RZ, R109 ;  /* 0x000000ffff3d7224 */ /* 0x000fe200078e006d */
[----:B------:R-:W-:Y:S01]  /*6c10*/  MOV R56, R106 ;  /* 0x0000006a00387202 */ /* 0x000fe20000000f00 */
[----:B------:R-:W-:Y:S01]  /*6c20*/  IMAD.MOV.U32 R128, RZ, RZ, R64 ;  /* 0x000000ffff807224 */ /* 0x000fe200078e0040 */
[----:B------:R-:W-:Y:S01]  /*6c30*/  MOV R64, R124 ;  /* 0x0000007c00407202 */ /* 0x000fe20000000f00 */
[----:B------:R-:W-:-:S02]  /*6c40*/  IMAD.MOV.U32 R99, RZ, RZ, R57 ;  /* 0x000000ffff637224 */ /* 0x000fc400078e0039 */
[----:B------:R-:W-:Y:S02]  /*6c50*/  IMAD.MOV.U32 R115, RZ, RZ, R65 ;  /* 0x000000ffff737224 */ /* 0x000fe400078e0041 */
[----:B------:R-:W-:-:S04]  /*6c60*/  IMAD.WIDE R52, R178, 0x2, R52 ;  /* 0x00000002b2347825 */ /* 0x000fc800078e0234 */
[----:B------:R-:W-:Y:S02]  /*6c70*/  IMAD.MOV.U32 R57, RZ, RZ, R93 ;  /* 0x000000ffff397224 */ /* 0x000fe400078e005d */
[----:B------:R-:W-:Y:S02]  /*6c80*/  IMAD.MOV.U32 R65, RZ, RZ, R111 ;  /* 0x000000ffff417224 */ /* 0x000fe400078e006f */
[----:B------:R-:W-:-:S04]  /*6c90*/  IMAD.WIDE R60, R178, 0x2, R60 ;  /* 0x00000002b23c7825 */ /* 0x000fc800078e023c */
[----:B------:R-:W-:Y:S02]  /*6ca0*/  IMAD.MOV.U32 R110, RZ, RZ, R52 ;  /* 0x000000ffff6e7224 */ /* 0x000fe400078e0034 */
[----:B------:R-:W-:Y:S02]  /*6cb0*/  IMAD.MOV.U32 R97, RZ, RZ, R53 ;  /* 0x000000ffff617224 */ /* 0x000fe400078e0035 */
[----:B------:R-:W-:-:S04]  /*6cc0*/  IMAD.WIDE R56, R178, 0x2, R56 ;  /* 0x00000002b2387825 */ /* 0x000fc800078e0238 */
[----:B------:R-:W-:-:S04]  /*6cd0*/  IMAD.WIDE R64, R178, 0x2, R64 ;  /* 0x00000002b2407825 */ /* 0x000fc800078e0240 */
[----:B------:R-:W-:Y:S01]  /*6ce0*/  IMAD.MOV.U32 R122, RZ, RZ, R60 ;  /* 0x000000ffff7a7224 */ /* 0x000fe200078e003c */
[----:B------:R-:W-:Y:S01]  /*6cf0*/  MOV R60, R118 ;  /* 0x00000076003c7202 */ /* 0x000fe20000000f00 */
[----:B------:R-:W-:Y:S02]  /*6d00*/  IMAD.MOV.U32 R52, RZ, RZ, R104 ;  /* 0x000000ffff347224 */ /* 0x000fe400078e0068 */
[----:B------:R-:W-:Y:S02]  /*6d10*/  IMAD.MOV.U32 R53, RZ, RZ, R51 ;  /* 0x000000ffff357224 */ /* 0x000fe400078e0033 */
[----:B------:R-:W-:Y:S02]  /*6d20*/  IMAD.MOV.U32 R109, RZ, RZ, R61 ;  /* 0x000000ffff6d7224 */ /* 0x000fe400078e003d */
[----:B------:R-:W-:Y:S01]  /*6d30*/  IMAD.MOV.U32 R61, RZ, RZ, R105 ;  /* 0x000000ffff3d7224 */ /* 0x000fe200078e0069 */
[----:B------:R-:W-:Y:S01]  /*6d40*/  MOV R106, R56 ;  /* 0x00000038006a7202 */ /* 0x000fe20000000f00 */
[----:B------:R-:W-:Y:S01]  /*6d50*/  IMAD.WIDE R52, R178, 0x2, R52 ;  /* 0x00000002b2347825 */ /* 0x000fe200078e0234 */
[----:B------:R-:W-:-:S02]  /*6d60*/  MOV R124, R64 ;  /* 0x00000040007c7202 */ /* 0x000fc40000000f00 */
[----:B------:R-:W-:Y:S01]  /*6d70*/  MOV R56, R100 ;  /* 0x0000006400387202 */ /* 0x000fe20000000f00 */
[----:B------:R-:W-:Y:S02]  /*6d80*/  IMAD.MOV.U32 R111, RZ, RZ, R65 ;  /* 0x000000ffff6f7224 */ /* 0x000fe400078e0041 */
[----:B------:R-:W-:Y:S02]  /*6d90*/  IMAD.MOV.U32 R93, RZ, RZ, R57 ;  /* 0x000000ffff5d7224 */ /* 0x000fe400078e0039 */
[----:B------:R-:W-:Y:S02]  /*6da0*/  IMAD.MOV.U32 R64, RZ, RZ, R120 ;  /* 0x000000ffff407224 */ /* 0x000fe400078e0078 */
[----:B------:R-:W-:Y:S02]  /*6db0*/  IMAD.MOV.U32 R65, RZ, RZ, R107 ;  /* 0x000000ffff417224 */ /* 0x000fe400078e006b */
[----:B------:R-:W-:-:S04]  /*6dc0*/  IMAD.WIDE R60, R178, 0x2, R60 ;  /* 0x00000002b23c7825 */ /* 0x000fc800078e023c */
[----:B------:R-:W-:Y:S02]  /*6dd0*/  IMAD.MOV.U32 R57, RZ, RZ, R47 ;  /* 0x000000ffff397224 */ /* 0x000fe400078e002f */
[----:B------:R-:W-:Y:S02]  /*6de0*/  IMAD.MOV.U32 R88, RZ, RZ, R102 ;  /* 0x000000ffff587224 */ /* 0x000fe400078e0066 */
[----:B------:R-:W-:Y:S02]  /*6df0*/  IMAD.MOV.U32 R89, RZ, RZ, R49 ;  /* 0x000000ffff597224 */ /* 0x000fe400078e0031 */
[----:B------:R-:W-:Y:S02]  /*6e00*/  IMAD.MOV.U32 R104, RZ, RZ, R52 ;  /* 0x000000ffff687224 */ /* 0x000fe400078e0034 */
[----:B------:R-:W-:Y:S02]  /*6e10*/  IMAD.MOV.U32 R51, RZ, RZ, R53 ;  /* 0x000000ffff337224 */ /* 0x000fe400078e0035 */
[----:B------:R-:W-:-:S02]  /*6e20*/  IMAD.MOV.U32 R52, RZ, RZ, R98 ;  /* 0x000000ffff347224 */ /* 0x000fc400078e0062 */
[----:B------:R-:W-:Y:S01]  /*6e30*/  IMAD.MOV.U32 R53, RZ, RZ, R45 ;  /* 0x000000ffff357224 */ /* 0x000fe200078e002d */
[----:B------:R-:W-:Y:S01]  /*6e40*/  MOV R118, R60 ;  /* 0x0000003c00767202 */ /* 0x000fe20000000f00 */
[----:B------:R-:W-:Y:S01]  /*6e50*/  IMAD.WIDE R64, R178, 0x2, R64 ;  /* 0x00000002b2407825 */ /* 0x000fe200078e0240 */
[----:B------:R-:W-:-:S03]  /*6e60*/  LOP3.LUT R196, R196, 0x40, RZ, 0x3c, !PT ;  /* 0x00000040c4c47812 */ /* 0x000fc600078e3cff */
[----:B------:R-:W-:-:S04]  /*6e70*/  IMAD.WIDE R56, R178, 0x2, R56 ;  /* 0x00000002b2387825 */ /* 0x000fc800078e0238 */
[----:B------:R-:W-:Y:S02]  /*6e80*/  IMAD.MOV.U32 R105, RZ, RZ, R61 ;  /* 0x000000ffff697224 */ /* 0x000fe400078e003d */
[C---:B------:R-:W-:Y:S01]  /*6e90*/  IMAD.WIDE R88, R178.reuse, 0x2, R88 ;  /* 0x00000002b2587825 */ /* 0x040fe200078e0258 */
[C---:B0-----:R-:W-:Y:S03]  /*6ea0*/  HMMA.16816.F32.BF16 R68, R72.reuse, R66, R68 ;  /* 0x000000424844723c */ /* 0x041fe60000041844 */
[----:B------:R-:W-:Y:S02]  /*6eb0*/  IMAD.MOV.U32 R60, RZ, RZ, R114 ;  /* 0x000000ffff3c7224 */ /* 0x000fe400078e0072 */
[----:B------:R-:W-:Y:S02]  /*6ec0*/  IMAD.MOV.U32 R61, RZ, RZ, R101 ;  /* 0x000000ffff3d7224 */ /* 0x000fe400078e0065 */
[----:B------:R-:W-:Y:S01]  /*6ed0*/  IMAD.WIDE R52, R178, 0x2, R52 ;  /* 0x00000002b2347825 */ /* 0x000fe200078e0234 */
[----:B------:R-:W-:Y:S01]  /*6ee0*/  MOV R100, R56 ;  /* 0x0000003800647202 */ /* 0x000fe20000000f00 */
[----:B------:R-:W-:Y:S02]  /*6ef0*/  HMMA.16816.F32.BF16 R80, R72, R58, R80 ;  /* 0x0000003a4850723c */ /* 0x000fe40000041850 */
[----:B------:R-:W-:-:S02]  /*6f00*/  IMAD.MOV.U32 R120, RZ, RZ, R64 ;  /* 0x000000ffff787224 */ /* 0x000fc400078e0040 */
[----:B------:R-:W-:Y:S02]  /*6f10*/  IMAD.MOV.U32 R107, RZ, RZ, R65 ;  /* 0x000000ffff6b7224 */ /* 0x000fe400078e0041 */
[----:B------:R-:W-:Y:S01]  /*6f20*/  IMAD.MOV.U32 R102, RZ, RZ, R88 ;  /* 0x000000ffff667224 */ /* 0x000fe200078e0058 */
[----:B------:R-:W-:Y:S01]  /*6f30*/  LDSM.16.MT88.4 R64, [R193+0x2400] ;  /* 0x00240000c140783b */ /* 0x000fe20000004200 */
[----:B------:R-:W-:Y:S01]  /*6f40*/  IMAD.MOV.U32 R47, RZ, RZ, R57 ;  /* 0x000000ffff2f7224 */ /* 0x000fe200078e0039 */
[----:B------:R-:W-:Y:S01]  /*6f50*/  MOV R88, R94 ;  /* 0x0000005e00587202 */ /* 0x000fe20000000f00 */
[----:B------:R-:W-:Y:S01]  /*6f60*/  IMAD.WIDE R60, R178, 0x2, R60 ;  /* 0x00000002b23c7825 */ /* 0x000fe200078e023c */
[----:B------:R-:W0:Y:S03]  /*6f70*/  LDSM.16.M88.4 R56, [R196+UR7+0x800] ;  /* 0x00080007c438783b */ /* 0x000e260008000200 */
[----:B------:R-:W-:-:S02]  /*6f80*/  IMAD.MOV.U32 R49, RZ, RZ, R89 ;  /* 0x000000ffff317224 */ /* 0x000fc400078e0059 */
        /* <DEDUP_REMOVED lines=8> */
[----:B------:R-:W-:Y:S02]  /*7010*/  IMAD.MOV.U32 R101, RZ, RZ, R61 ;  /* 0x000000ffff657224 */ /* 0x000fe400078e003d */
[----:B------:R-:W-:Y:S02]  /*7020*/  IMAD.MOV.U32 R60, RZ, RZ, R108 ;  /* 0x000000ffff3c7224 */ /* 0x000fe400078e006c */
[----:B------:R-:W-:Y:S02]  /*7030*/  IMAD.MOV.U32 R61, RZ, RZ, R95 ;  /* 0x000000ffff3d7224 */ /* 0x000fe400078e005f */
[----:B------:R-:W-:-:S04]  /*7040*/  IMAD.WIDE R88, R178, 0x2, R88 ;  /* 0x00000002b2587825 */ /* 0x000fc800078e0258 */
[----:B------:R-:W-:-:S04]  /*7050*/  IMAD.WIDE R90, R178, 0x2, R90 ;  /* 0x00000002b25a7825 */ /* 0x000fc800078e025a */
[----:B------:R-:W-:Y:S01]  /*7060*/  IMAD.WIDE R52, R178, 0x2, R52 ;  /* 0x00000002b2347825 */ /* 0x000fe200078e0234 */
[----:B------:R-:W-:-:S03]  /*7070*/  MOV R94, R88 ;  /* 0x00000058005e7202 */ /* 0x000fc60000000f00 */
[----:B------:R-:W-:-:S04]  /*7080*/  IMAD.WIDE R60, R178, 0x2, R60 ;  /* 0x00000002b23c7825 */ /* 0x000fc800078e023c */
[----:B------:R-:W-:Y:S02]  /*7090*/  IMAD.MOV.U32 R96, RZ, RZ, R90 ;  /* 0x000000ffff607224 */ /* 0x000fe400078e005a */
[----:B------:R-:W-:Y:S02]  /*70a0*/  IMAD.MOV.U32 R43, RZ, RZ, R91 ;  /* 0x000000ffff2b7224 */ /* 0x000fe400078e005b */
[----:B------:R-:W-:Y:S02]  /*70b0*/  IMAD.MOV.U32 R41, RZ, RZ, R89 ;  /* 0x000000ffff297224 */ /* 0x000fe400078e0059 */
[----:B------:R-:W-:Y:S01]  /*70c0*/  IMAD.MOV.U32 R92, RZ, RZ, R52 ;  /* 0x000000ffff5c7224 */ /* 0x000fe200078e0034 */
[----:B------:R-:W-:Y:S01]  /*70d0*/  HMMA.16816.F32.BF16 R88, R72, R54, R84 ;  /* 0x000000364858723c */ /* 0x000fe20000041854 */
[----:B------:R-:W-:Y:S02]  /*70e0*/  IMAD.MOV.U32 R39, RZ, RZ, R53 ;  /* 0x000000ffff277224 */ /* 0x000fe400078e0035 */
[----:B------:R-:W1:Y:S01]  /*70f0*/  LDSM.16.M88.4 R52, [R196+UR7+0x1000] ;  /* 0x00100007c434783b */ /* 0x000e620008000200 */
[----:B------:R-:W-:-:S02]  /*7100*/  IMAD.MOV.U32 R108, RZ, RZ, R60 ;  /* 0x000000ffff6c7224 */ /* 0x000fc400078e003c */
[----:B------:R-:W-:Y:S02]  /*7110*/  IMAD.MOV.U32 R95, RZ, RZ, R61 ;  /* 0x000000ffff5f7224 */ /* 0x000fe400078e003d */
[----:B------:R-:W-:Y:S01]  /*7120*/  HMMA.16816.F32.BF16 R76, R72, R62, R76 ;  /* 0x0000003e484c723c */ /* 0x000fe2000004184c */
[----:B------:R-:W-:Y:S01]  /*7130*/  IMAD.MOV.U32 R84, RZ, RZ, R50 ;  /* 0x000000ffff547224 */ /* 0x000fe200078e0032 */
[----:B------:R-:W2:Y:S01]  /*7140*/  LDSM.16.M88.4 R60, [R196+UR7] ;  /* 0x00000007c43c783b */ /* 0x000ea20008000200 */
[----:B------:R-:W-:Y:S01]  /*7150*/  IMAD.MOV.U32 R85, RZ, RZ, R37 ;  /* 0x000000ffff557224 */ /* 0x000fe200078e0025 */
[----:B------:R-:W-:Y:S01]  /*7160*/  MOV R74, R48 ;  /* 0x00000030004a7202 */ /* 0x000fe20000000f00 */
[----:B------:R-:W-:-:S04]  /*7170*/  IMAD.WIDE R84, R178, 0x2, R84 ;  /* 0x00000002b2547825 */ /* 0x000fc800078e0254 */
[----:B------:R-:W-:Y:S02]  /*7180*/  IMAD.MOV.U32 R75, RZ, RZ, R35 ;  /* 0x000000ffff4b7224 */ /* 0x000fe400078e0023 */
[----:B------:R-:W-:Y:S02]  /*7190*/  IMAD.MOV.U32 R72, RZ, RZ, R46 ;  /* 0x000000ffff487224 */ /* 0x000fe400078e002e */
[----:B------:R-:W-:Y:S02]  /*71a0*/  IMAD.MOV.U32 R73, RZ, RZ, R33 ;  /* 0x000000ffff497224 */ /* 0x000fe400078e0021 */
[----:B------:R-:W-:Y:S02]  /*71b0*/  IMAD.MOV.U32 R50, RZ, RZ, R84 ;  /* 0x000000ffff327224 */ /* 0x000fe400078e0054 */
[----:B------:R-:W-:Y:S02]  /*71c0*/  IMAD.MOV.U32 R37, RZ, RZ, R85 ;  /* 0x000000ffff257224 */ /* 0x000fe400078e0055 */
[----:B------:R-:W3:Y:S01]  /*71d0*/  LDSM.16.M88.4 R84, [R196+UR7+0x1800] ;  /* 0x00180007c454783b */ /* 0x000ee20008000200 */
[----:B------:R-:W-:-:S04]  /*71e0*/  IMAD.WIDE R74, R178, 0x2, R74 ;  /* 0x00000002b24a7825 */ /* 0x000fc800078e024a */
[----:B------:R-:W-:Y:S01]  /*71f0*/  IMAD.WIDE R72, R178, 0x2, R72 ;  /* 0x00000002b2487825 */ /* 0x000fe200078e0248 */
[----:B------:R-:W-:-:S03]  /*7200*/  MOV R48, R74 ;  /* 0x0000004a00307202 */ /* 0x000fc60000000f00 */
[----:B------:R-:W-:Y:S01]  /*7210*/  IMAD.MOV.U32 R46, RZ, RZ, R72 ;  /* 0x000000ffff2e7224 */ /* 0x000fe200078e0048 */
[----:B------:R-:W-:Y:S01]  /*7220*/  MOV R72, R42 ;  /* 0x0000002a00487202 */ /* 0x000fe20000000f00 */
[----:B------:R-:W-:Y:S02]  /*7230*/  IMAD.MOV.U32 R35, RZ, RZ, R75 ;  /* 0x000000ffff237224 */ /* 0x000fe400078e004b */
[----:B------:R-:W-:Y:S02]  /*7240*/  IMAD.MOV.U32 R33, RZ, RZ, R73 ;  /* 0x000000ffff217224 */ /* 0x000fe400078e0049 */
[----:B------:R-:W-:Y:S02]  /*7250*/  IMAD.MOV.U32 R74, RZ, RZ, R44 ;  /* 0x000000ffff4a7224 */ /* 0x000fe400078e002c */
[----:B------:R-:W-:Y:S02]  /*7260*/  IMAD.MOV.U32 R75, RZ, RZ, R31 ;  /* 0x000000ffff4b7224 */ /* 0x000fe400078e001f */
[----:B------:R-:W-:-:S02]  /*7270*/  IMAD.MOV.U32 R73, RZ, RZ, R29 ;  /* 0x000000ffff497224 */ /* 0x000fc400078e001d */
[----:B------:R-:W-:-:S04]  /*7280*/  IMAD.WIDE R74, R178, 0x2, R74 ;  /* 0x00000002b24a7825 */ /* 0x000fc800078e024a */
[----:B------:R-:W-:Y:S01]  /*7290*/  IMAD.WIDE R72, R178, 0x2, R72 ;  /* 0x00000002b2487825 */ /* 0x000fe200078e0248 */
[----:B0-----:R-:W-:Y:S03]  /*72a0*/  HMMA.16816.F32.BF16 R76, R64, R56, R76 ;  /* 0x00000038404c723c */ /* 0x001fe6000004184c */
[----:B------:R-:W-:Y:S01]  /*72b0*/  IMAD.MOV.U32 R44, RZ, RZ, R74 ;  /* 0x000000ffff2c7224 */ /* 0x000fe200078e004a */
[----:B------:R-:W-:Y:S01]  /*72c0*/  MOV R42, R72 ;  /* 0x00000048002a7202 */ /* 0x000fe20000000f00 */
[----:B------:R-:W-:Y:S02]  /*72d0*/  IMAD.MOV.U32 R31, RZ, RZ, R75 ;  /* 0x000000ffff1f7224 */ /* 0x000fe400078e004b */
[----:B------:R-:W-:Y:S02]  /*72e0*/  IMAD.MOV.U32 R29, RZ, RZ, R73 ;  /* 0x000000ffff1d7224 */ /* 0x000fe400078e0049 */
[----:B------:R-:W0:Y:S01]  /*72f0*/  LDSM.16.MT88.4 R72, [R193+0x2600] ;  /* 0x00260000c148783b */ /* 0x000e220000004200 */
[----:B------:R-:W-:-:S02]  /*7300*/  IMAD.MOV.U32 R56, RZ, RZ, R34 ;  /* 0x000000ffff387224 */ /* 0x000fc400078e0022 */
[----:B------:R-:W-:Y:S02]  /*7310*/  IMAD.MOV.U32 R57, RZ, RZ, R21 ;  /* 0x000000ffff397224 */ /* 0x000fe400078e0015 */
[----:B------:R-:W-:Y:S01]  /*7320*/  IMAD.WIDE R56, R178, 0x2, R56 ;  /* 0x00000002b2387825 */ /* 0x000fe200078e0238 */
[----:B-1----:R-:W-:Y:S03]  /*7330*/  HMMA.16816.F32.BF16 R80, R64, R52, R80 ;  /* 0x000000344050723c */ /* 0x002fe60000041850 */
[----:B------:R-:W-:Y:S01]  /*7340*/  IMAD.MOV.U32 R34, RZ, RZ, R56 ;  /* 0x000000ffff227224 */ /* 0x000fe200078e0038 */
[----:B------:R-:W-:Y:S01]  /*7350*/  MOV R56, R30 ;  /* 0x0000001e00387202 */ /* 0x000fe20000000f00 */
[----:B------:R-:W-:Y:S02]  /*7360*/  IMAD.MOV.U32 R21, RZ, RZ, R57 ;  /* 0x000000ffff157224 */ /* 0x000fe400078e0039 */
[----:B------:R-:W-:-:S02]  /*7370*/  IMAD.MOV.U32 R57, RZ, RZ, R17 ;  /* 0x000000ffff397224 */ /* 0x000fc400078e0011 */
[----:B------:R-:W-:Y:S02]  /*7380*/  IMAD.MOV.U32 R52, RZ, RZ, R28 ;  /* 0x000000ffff347224 */ /* 0x000fe400078e001c */
[----:B------:R-:W-:Y:S01]  /*7390*/  IMAD.MOV.U32 R53, RZ, RZ, R15 ;  /* 0x000000ffff357224 */ /* 0x000fe200078e000f */
[----:B--2---:R-:W-:Y:S01]  /*73a0*/  HMMA.16816.F32.BF16 R68, R64, R60, R68 ;  /* 0x0000003c4044723c */ /* 0x004fe20000041844 */
[----:B------:R-:W-:-:S04]  /*73b0*/  IMAD.WIDE R56, R178, 0x2, R56 ;  /* 0x00000002b2387825 */ /* 0x000fc800078e0238 */
[----:B------:R-:W-:Y:S02]  /*73c0*/  IMAD.MOV.U32 R60, RZ, RZ, R40 ;  /* 0x000000ffff3c7224 */ /* 0x000fe400078e0028 */
[----:B------:R-:W-:Y:S02]  /*73d0*/  IMAD.MOV.U32 R61, RZ, RZ, R27 ;  /* 0x000000ffff3d7224 */ /* 0x000fe400078e001b */
[C---:B------:R-:W-:Y:S01]  /*73e0*/  IMAD.WIDE R52, R178.reuse, 0x2, R52 ;  /* 0x00000002b2347825 */ /* 0x040fe200078e0234 */
[----:B------:R-:W-:Y:S02]  /*73f0*/  MOV R30, R56 ;  /* 0x00000038001e7202 */ /* 0x000fe40000000f00 */
[----:B------:R-:W-:Y:S01]  /*7400*/  MOV R56, R24 ;  /* 0x0000001800387202 */ /* 0x000fe20000000f00 */
[----:B------:R-:W-:Y:S01]  /*7410*/  IMAD.WIDE R60, R178, 0x2, R60 ;  /* 0x00000002b23c7825 */ /* 0x000fe200078e023c */
[----:B---3--:R-:W-:Y:S03]  /*7420*/  HMMA.16816.F32.BF16 R88, R64, R84, R88 ;  /* 0x000000544058723c */ /* 0x008fe60000041858 */
[----:B------:R-:W-:-:S02]  /*7430*/  IMAD.MOV.U32 R17, RZ, RZ, R57 ;  /* 0x000000ffff117224 */ /* 0x000fc400078e0039 */
[----:B------:R-:W-:Y:S02]  /*7440*/  IMAD.MOV.U32 R28, RZ, RZ, R52 ;  /* 0x000000ffff1c7224 */ /* 0x000fe400078e0034 */
[----:B------:R-:W-:Y:S02]  /*7450*/  IMAD.MOV.U32 R15, RZ, RZ, R53 ;  /* 0x000000ffff0f7224 */ /* 0x000fe400078e0035 */
[----:B------:R-:W-:Y:S02]  /*7460*/  IMAD.MOV.U32 R57, RZ, RZ, R11 ;  /* 0x000000ffff397224 */ /* 0x000fe400078e000b */
[----:B------:R-:W-:Y:S02]  /*7470*/  IMAD.MOV.U32 R52, RZ, RZ, R22 ;  /* 0x000000ffff347224 */ /* 0x000fe400078e0016 */
[----:B------:R-:W-:Y:S02]  /*7480*/  IMAD.MOV.U32 R53, RZ, RZ, R9 ;  /* 0x000000ffff357224 */ /* 0x000fe400078e0009 */
[----:B------:R-:W-:Y:S01]  /*7490*/  IMAD.MOV.U32 R40, RZ, RZ, R60 ;  /* 0x000000ffff287224 */ /* 0x000fe200078e003c */
[----:B------:R-:W-:Y:S01]  /*74a0*/  MOV R60, R36 ;  /* 0x00000024003c7202 */ /* 0x000fe20000000f00 */
[----:B------:R-:W-:-:S02]  /*74b0*/  IMAD.MOV.U32 R27, RZ, RZ, R61 ;  /* 0x000000ffff1b7224 */ /* 0x000fc400078e003d */
[----:B------:R-:W-:Y:S02]  /*74c0*/  IMAD.MOV.U32 R61, RZ, RZ, R23 ;  /* 0x000000ffff3d7224 */ /* 0x000fe400078e0017 */
[----:B------:R-:W-:-:S04]  /*74d0*/  IMAD.WIDE R56, R178, 0x2, R56 ;  /* 0x00000002b2387825 */ /* 0x000fc800078e0238 */
[----:B------:R-:W-:Y:S01]  /*74e0*/  IMAD.WIDE R52, R178, 0x2, R52 ;  /* 0x00000002b2347825 */ /* 0x000fe200078e0234 */
[----:B------:R-:W-:-:S03]  /*74f0*/  MOV R24, R56 ;  /* 0x0000003800187202 */ /* 0x000fc60000000f00 */
[----:B------:R-:W-:Y:S01]  /*7500*/  IMAD.WIDE R60, R178, 0x2, R60 ;  /* 0x00000002b23c7825 */ /* 0x000fe200078e023c */
[----:B------:R-:W-:-:S03]  /*7510*/  MOV R56, R18 ;  /* 0x0000001200387202 */ /* 0x000fc60000000f00 */
[----:B------:R-:W-:Y:S02]  /*7520*/  IMAD.MOV.U32 R22, RZ, RZ, R52 ;  /* 0x000000ffff167224 */ /* 0x000fe400078e0034 */
[----:B------:R-:W-:Y:S02]  /*7530*/  IMAD.MOV.U32 R9, RZ, RZ, R53 ;  /* 0x000000ffff097224 */ /* 0x000fe400078e0035 */
        /* <DEDUP_REMOVED lines=11> */
[C---:B------:R-:W-:Y:S01]  /*75f0*/  IMAD.WIDE R56, R178.reuse, 0x2, R56 ;  /* 0x00000002b2387825 */ /* 0x040fe200078e0238 */
[----:B0-----:R-:W-:Y:S03]  /*7600*/  HMMA.16816.F32.BF16 R80, R72, R54, R80 ;  /* 0x000000364850723c */ /* 0x001fe60000041850 */
[----:B------:R-:W-:Y:S01]  /*7610*/  IMAD.WIDE R250, R178, 0x2, R250 ;  /* 0x00000002b2fa7825 */ /* 0x000fe200078e02fa */
[----:B------:R-:W-:-:S03]  /*7620*/  MOV R18, R56 ;  /* 0x0000003800127202 */ /* 0x000fc60000000f00 */
[----:B------:R-:W-:Y:S02]  /*7630*/  IMAD.MOV.U32 R16, RZ, RZ, R52 ;  /* 0x000000ffff107224 */ /* 0x000fe400078e0034 */
[----:B------:R-:W-:Y:S02]  /*7640*/  IMAD.MOV.U32 R3, RZ, RZ, R53 ;  /* 0x000000ffff037224 */ /* 0x000fe400078e0035 */
[----:B------:R-:W-:Y:S01]  /*7650*/  IMAD.WIDE R60, R178, 0x2, R60 ;  /* 0x00000002b23c7825 */ /* 0x000fe200078e023c */
[----:B------:R-:W-:-:S03]  /*7660*/  MOV R54, R6 ;  /* 0x0000000600367202 */ /* 0x000fc60000000f00 */
[----:B------:R-:W-:Y:S02]  /*7670*/  IMAD.MOV.U32 R52, RZ, RZ, R10 ;  /* 0x000000ffff347224 */ /* 0x000fe400078e000a */
[----:B------:R-:W-:Y:S01]  /*7680*/  IMAD.MOV.U32 R53, RZ, RZ, R169 ;  /* 0x000000ffff357224 */ /* 0x000fe200078e00a9 */
[----:B------:R-:W-:Y:S01]  /*7690*/  MOV R56, R12 ;  /* 0x0000000c00387202 */ /* 0x000fe20000000f00 */
[----:B------:R-:W-:Y:S01]  /*76a0*/  IMAD.MOV.U32 R159, RZ, RZ, R250 ;  /* 0x000000ffff9f7224 */ /* 0x000fe200078e00fa */
[----:B------:R-:W-:Y:S01]  /*76b0*/  HMMA.16816.F32.BF16 R68, R72, R62, R68 ;  /* 0x0000003e4844723c */ /* 0x000fe20000041844 */
[----:B------:R-:W-:Y:S02]  /*76c0*/  IMAD.MOV.U32 R151, RZ, RZ, R251 ;  /* 0x000000ffff977224 */ /* 0x000fe400078e00fb */
[----:B------:R-:W-:Y:S02]  /*76d0*/  IMAD.MOV.U32 R5, RZ, RZ, R57 ;  /* 0x000000ffff057224 */ /* 0x000fe400078e0039 */
[----:B------:R-:W-:-:S02]  /*76e0*/  IMAD.MOV.U32 R55, RZ, RZ, R167 ;  /* 0x000000ffff377224 */ /* 0x000fc400078e00a7 */
[----:B------:R-:W-:Y:S01]  /*76f0*/  IMAD.MOV.U32 R250, RZ, RZ, R157 ;  /* 0x000000fffffa7224 */ /* 0x000fe200078e009d */
[----:B------:R-:W-:Y:S01]  /*7700*/  HMMA.16816.F32.BF16 R84, R72, R86, R88 ;  /* 0x000000564854723c */ /* 0x000fe20000041858 */
[----:B------:R-:W-:Y:S02]  /*7710*/  IMAD.MOV.U32 R251, RZ, RZ, R147 ;  /* 0x000000fffffb7224 */ /* 0x000fe400078e0093 */
[----:B------:R-:W-:Y:S02]  /*7720*/  IMAD.MOV.U32 R32, RZ, RZ, R60 ;  /* 0x000000ffff207224 */ /* 0x000fe400078e003c */
[----:B------:R-:W-:Y:S02]  /*7730*/  IMAD.MOV.U32 R19, RZ, RZ, R61 ;  /* 0x000000ffff137224 */ /* 0x000fe400078e003d */
[----:B------:R-:W-:Y:S02]  /*7740*/  IMAD.MOV.U32 R57, RZ, RZ, R163 ;  /* 0x000000ffff397224 */ /* 0x000fe400078e00a3 */
[----:B------:R-:W-:Y:S01]  /*7750*/  IMAD.WIDE R52, R178, 0x2, R52 ;  /* 0x00000002b2347825 */ /* 0x000fe200078e0234 */
[----:B------:R-:W-:-:S03]  /*7760*/  UIADD3 UR5, UPT, UPT, UR5, -0x1, URZ ;  /* 0xffffffff05057890 */ /* 0x000fc6000fffe0ff */
[----:B------:R-:W-:Y:S02]  /*7770*/  IMAD.MOV.U32 R60, RZ, RZ, R26 ;  /* 0x000000ffff3c7224 */ /* 0x000fe400078e001a */
[----:B------:R-:W-:Y:S02]  /*7780*/  IMAD.MOV.U32 R61, RZ, RZ, R13 ;  /* 0x000000ffff3d7224 */ /* 0x000fe400078e000d */
[----:B------:R-:W-:Y:S01]  /*7790*/  IMAD.WIDE R54, R178, 0x2, R54 ;  /* 0x00000002b2367825 */ /* 0x000fe200078e0236 */
[----:B------:R-:W-:-:S03]  /*77a0*/  UISETP.NE.U32.AND UP0, UPT, UR5, URZ, UPT ;  /* 0x000000ff0500728c */ /* 0x000fc6000bf05070 */
[----:B------:R-:W-:-:S04]  /*77b0*/  IMAD.WIDE R250, R178, 0x2, R250 ;  /* 0x00000002b2fa7825 */ /* 0x000fc800078e02fa */
[----:B------:R-:W-:-:S04]  /*77c0*/  IMAD.WIDE R56, R178, 0x2, R56 ;  /* 0x00000002b2387825 */ /* 0x000fc800078e0238 */
[----:B------:R-:W-:Y:S02]  /*77d0*/  IMAD.MOV.U32 R10, RZ, RZ, R52 ;  /* 0x000000ffff0a7224 */ /* 0x000fe400078e0034 */
[----:B------:R-:W-:Y:S02]  /*77e0*/  IMAD.MOV.U32 R169, RZ, RZ, R53 ;  /* 0x000000ffffa97224 */ /* 0x000fe400078e0035 */
[----:B------:R-:W-:-:S04]  /*77f0*/  IMAD.WIDE R60, R178, 0x2, R60 ;  /* 0x00000002b23c7825 */ /* 0x000fc800078e023c */
[----:B------:R-:W-:Y:S02]  /*7800*/  IMAD.MOV.U32 R52, RZ, RZ, R4 ;  /* 0x000000ffff347224 */ /* 0x000fe400078e0004 */
[----:B------:R-:W-:Y:S02]  /*7810*/  IMAD.MOV.U32 R53, RZ, RZ, R166 ;  /* 0x000000ffff357224 */ /* 0x000fe400078e00a6 */
[----:B------:R-:W-:Y:S01]  /*7820*/  IMAD.MOV.U32 R167, RZ, RZ, R55 ;  /* 0x000000ffffa77224 */ /* 0x000fe200078e0037 */
[----:B------:R-:W-:Y:S01]  /*7830*/  MOV R147, R251 ;  /* 0x000000fb00937202 */ /* 0x000fe20000000f00 */
[----:B------:R-:W-:Y:S01]  /*7840*/  IMAD.MOV.U32 R55, RZ, RZ, R165 ;  /* 0x000000ffff377224 */ /* 0x000fe200078e00a5 */
[----:B------:R-:W-:Y:S01]  /*7850*/  HMMA.16816.F32.BF16 R76, R72, R58, R76 ;  /* 0x0000003a484c723c */ /* 0x000fe2000004184c */
[----:B------:R-:W-:Y:S01]  /*7860*/  IMAD.MOV.U32 R157, RZ, RZ, R250 ;  /* 0x000000ffff9d7224 */ /* 0x000fe200078e00fa */
[----:B------:R-:W-:Y:S01]  /*7870*/  MOV R12, R56 ;  /* 0x00000038000c7202 */ /* 0x000fe20000000f00 */
[----:B------:R-:W-:Y:S01]  /*7880*/  IMAD.MOV.U32 R26, RZ, RZ, R60 ;  /* 0x000000ffff1a7224 */ /* 0x000fe200078e003c */
[----:B------:R-:W-:Y:S01]  /*7890*/  MOV R6, R54 ;  /* 0x0000003600067202 */ /* 0x000fe20000000f00 */
[----:B------:R-:W-:Y:S01]  /*78a0*/  IMAD.MOV.U32 R13, RZ, RZ, R61 ;  /* 0x000000ffff0d7224 */ /* 0x000fe200078e003d */
[----:B------:R-:W-:Y:S01]  /*78b0*/  MOV R165, R170 ;  /* 0x000000aa00a57202 */ /* 0x000fe20000000f00 */
[----:B------:R-:W-:-:S02]  /*78c0*/  IMAD.MOV.U32 R163, RZ, RZ, R57 ;  /* 0x000000ffffa37224 */ /* 0x000fc400078e0039 */
        /* <DEDUP_REMOVED lines=16> */
[----:B------:R-:W-:-:S04]  /*79d0*/  IMAD.WIDE R250, R178, 0x2, R250 ;  /* 0x00000002b2fa7825 */ /* 0x000fc800078e02fa */
[----:B------:R-:W-:-:S04]  /*79e0*/  IMAD.WIDE R198, R178, 0x2, R198 ;  /* 0x00000002b2c67825 */ /* 0x000fc800078e02c6 */
[----:B------:R-:W-:-:S04]  /*79f0*/  IMAD.WIDE R196, R178, 0x2, R196 ;  /* 0x00000002b2c47825 */ /* 0x000fc800078e02c4 */
[----:B------:R-:W-:-:S04]  /*7a00*/  IMAD.WIDE R60, R178, 0x2, R60 ;  /* 0x00000002b23c7825 */ /* 0x000fc800078e023c */
[----:B------:R-:W-:-:S04]  /*7a10*/  IMAD.WIDE R58, R178, 0x2, R58 ;  /* 0x00000002b23a7825 */ /* 0x000fc800078e023a */
[----:B------:R-:W-:-:S04]  /*7a20*/  IMAD.WIDE R56, R178, 0x2, R56 ;  /* 0x00000002b2387825 */ /* 0x000fc800078e0238 */
[----:B------:R-:W-:-:S04]  /*7a30*/  IMAD.WIDE R54, R178, 0x2, R54 ;  /* 0x00000002b2367825 */ /* 0x000fc800078e0236 */
[----:B------:R-:W-:Y:S01]  /*7a40*/  IMAD.WIDE R52, R178, 0x2, R164 ;  /* 0x00000002b2347825 */ /* 0x000fe200078e02a4 */
[----:B------:R-:W-:-:S03]  /*7a50*/  UIADD3 UR8, UPT, UPT, UR8, -0x40, URZ ;  /* 0xffffffc008087890 */ /* 0x000fc6000fffe0ff */
        /* <DEDUP_REMOVED lines=12> */
[----:B------:R-:W-:-:S04]  /*7b20*/  IMAD.WIDE R194, R177, 0x2, R194 ;  /* 0x00000002b1c27825 */ /* 0x000fc800078e02c2 */
[----:B------:R-:W-:Y:S02]  /*7b30*/  IMAD.MOV.U32 R2, RZ, RZ, R54 ;  /* 0x000000ffff027224 */ /* 0x000fe400078e0036 */
[----:B------:R-:W-:Y:S02]  /*7b40*/  IMAD.MOV.U32 R165, RZ, RZ, R55 ;  /* 0x000000ffffa57224 */ /* 0x000fe400078e0037 */
[----:B------:R-:W-:Y:S02]  /*7b50*/  IMAD.MOV.U32 R164, RZ, RZ, R52 ;  /* 0x000000ffffa47224 */ /* 0x000fe400078e0034 */
[----:B------:R-:W-:Y:S01]  /*7b60*/  IMAD.MOV.U32 R170, RZ, RZ, R53 ;  /* 0x000000ffffaa7224 */ /* 0x000fe200078e0035 */
[----:B------:R-:W-:Y:S06]  /*7b70*/  BRA.U UP0, `(.L_x_2) ;  /* 0xffffffcd00007547 */ /* 0x000fec000b83ffff */
[----:B------:R-:W-:Y:S02]  /*7b80*/  F2FP.BF16.F32.PACK_AB R2, R79, R71 ;  /* 0x000000474f02723e */ /* 0x000fe400000010ff */
[----:B------:R-:W-:Y:S02]  /*7b90*/  F2FP.BF16.F32.PACK_AB R4, R77, R69 ;  /* 0x000000454d04723e */ /* 0x000fe400000010ff */
[----:B------:R-:W-:Y:S02]  /*7ba0*/  F2FP.BF16.F32.PACK_AB R3, R87, R83 ;  /* 0x000000535703723e */ /* 0x000fe400000010ff */
[----:B------:R-:W-:Y:S02]  /*7bb0*/  F2FP.BF16.F32.PACK_AB R71, R86, R82 ;  /* 0x000000525647723e */ /* 0x000fe400000010ff */
[----:B------:R-:W-:Y:S02]  /*7bc0*/  F2FP.BF16.F32.PACK_AB R70, R78, R70 ;  /* 0x000000464e46723e */ /* 0x000fe400000010ff */
[----:B------:R-:W-:-:S02]  /*7bd0*/  F2FP.BF16.F32.PACK_AB R5, R85, R81 ;  /* 0x000000515505723e */ /* 0x000fc400000010ff */
[----:B------:R-:W-:Y:S02]  /*7be0*/  F2FP.BF16.F32.PACK_AB R69, R84, R80 ;  /* 0x000000505445723e */ /* 0x000fe400000010ff */
[----:B------:R-:W-:-:S07]  /*7bf0*/  F2FP.BF16.F32.PACK_AB R68, R76, R68 ;  /* 0x000000444c44723e */ /* 0x000fce00000010ff */
.L_x_1:
[----:B------:R-:W0:Y:S01]  /*7c00*/  S2R R12, SR_TID.X ;  /* 0x00000000000c7919 */ /* 0x000e220000002100 */
[----:B------:R-:W1:Y:S01]  /*7c10*/  S2UR UR5, SR_CgaCtaId ;  /* 0x00000000000579c3 */ /* 0x000e620000008800 */
[----:B------:R-:W-:Y:S01]  /*7c20*/  ISETP.NE.U32.AND P0, PT, R171, RZ, PT ;  /* 0x000000ffab00720c */ /* 0x000fe20003f05070 */
[----:B------:R-:W-:-:S06]  /*7c30*/  UMOV UR4, 0x400 ;  /* 0x0000040000047882 */ /* 0x000fcc0000000000 */
[----:B------:R-:W-:Y:S01]  /*7c40*/  BAR.SYNC.DEFER_BLOCKING 0x0 ;  /* 0x0000000000007b1d */ /* 0x000fe20000010000 */
[----:B------:R-:W-:-:S04]  /*7c50*/  SEL R9, RZ, 0x240, !P0 ;  /* 0x00000240ff097807 */ /* 0x000fc80004000000 */
[----:B------:R-:W-:Y:S01]  /*7c60*/  LOP3.LUT R11, R9, 0x30, R172, 0xf8, !PT ;  /* 0x00000030090b7812 */ /* 0x000fe200078ef8ac */
[----:B------:R-:W2:Y:S01]  /*7c70*/  LDCU UR6, c[0x0][0x3b4] ;  /* 0x00007680ff0677ac */ /* 0x000ea20008000800 */
[----:B------:R-:W3:Y:S01]  /*7c80*/  LDCU.128 UR12, c[0x0][0x390] ;  /* 0x00007200ff0c77ac */ /* 0x000ee20008000c00 */
[----:B-1----:R-:W-:Y:S01]  /*7c90*/  ULEA UR4, UR5, UR4, 0x18 ;  /* 0x0000000405047291 */ /* 0x002fe2000f8ec0ff */
[----:B------:R-:W1:Y:S01]  /*7ca0*/  LDCU UR5, c[0x0][0x3b8] ;  /* 0x00007700ff0577ac */ /* 0x000e620008000800 */
[C---:B0-----:R-:W-:Y:S01]  /*7cb0*/  IMAD.SHL.U32 R0, R12.reuse, 0x4, RZ ;  /* 0x000000040c007824 */ /* 0x041fe200078e00ff */
[----:B------:R-:W-:Y:S02]  /*7cc0*/  SHF.L.U32 R7, R12, 0x6, RZ ;  /* 0x000000060c077819 */ /* 0x000fe400000006ff */
[----:B------:R-:W-:Y:S02]  /*7cd0*/  SHF.R.S32.HI R6, RZ, 0x4, R12 ;  /* 0x00000004ff067819 */ /* 0x000fe4000001140c */
[----:B------:R-:W-:-:S02]  /*7ce0*/  LOP3.LUT R0, R0, 0x38, RZ, 0xc0, !PT ;  /* 0x0000003800007812 */ /* 0x000fc400078ec0ff */
[----:B------:R-:W-:Y:S02]  /*7cf0*/  SHF.R.S32.HI R8, RZ, 0x3, R12 ;  /* 0x00000003ff087819 */ /* 0x000fe4000001140c */
[----:B------:R-:W-:Y:S02]  /*7d00*/  LOP3.LUT R7, R0, 0x40, R7, 0xf8, !PT ;  /* 0x0000004000077812 */ /* 0x000fe400078ef807 */
[----:B------:R-:W-:Y:S02]  /*7d10*/  SGXT R0, R6, 0x1 ;  /* 0x000000010600781a */ /* 0x000fe40000000200 */
[----:B------:R-:W-:Y:S02]  /*7d20*/  LOP3.LUT R6, R12, 0x20, RZ, 0xc0, !PT ;  /* 0x000000200c067812 */ /* 0x000fe400078ec0ff */
[----:B------:R-:W-:Y:S02]  /*7d30*/  LOP3.LUT R7, R7, 0x240, R0, 0x78, !PT ;  /* 0x0000024007077812 */ /* 0x000fe400078e7800 */
[----:B------:R-:W-:Y:S01]  /*7d40*/  SGXT R8, R8, 0x1 ;  /* 0x000000010808781a */ /* 0x000fe20000000200 */
[----:B------:R-:W-:Y:S01]  /*7d50*/  IMAD.SHL.U32 R10, R6, 0x2, RZ ;  /* 0x00000002060a7824 */ /* 0x000fe200078e00ff */
[----:B------:R-:W-:Y:S01]  /*7d60*/  LOP3.LUT R0, R12, 0x10, RZ, 0xc0, !PT ;  /* 0x000000100c007812 */ /* 0x000fe200078ec0ff */
[----:B------:R-:W-:Y:S01]  /*7d70*/  IMAD R7, R6, 0x8, R7 ;  /* 0x0000000806077824 */ /* 0x000fe200078e0207 */
[----:B------:R-:W-:Y:S01]  /*7d80*/  LOP3.LUT R9, R8, 0x408, RZ, 0xc0, !PT ;  /* 0x0000040808097812 */ /* 0x000fe200078ec0ff */
[----:B--2---:R-:W-:Y:S01]  /*7d90*/  IMAD R6, R162, UR6, RZ ;  /* 0x00000006a2067c24 */ /* 0x004fe2000f8e02ff */
[----:B------:R-:W-:-:S02]  /*7da0*/  LOP3.LUT R10, R11, R10, RZ, 0x3c, !PT ;  /* 0x0000000a0b0a7212 */ /* 0x000fc400078e3cff */
[----:B------:R-:W-:Y:S01]  /*7db0*/  STS.64 [R7+UR4], R68 ;  /* 0x0000004407007988 */ /* 0x000fe20008000a04 */
[----:B------:R-:W-:Y:S01]  /*7dc0*/  IMAD R9, R0, 0x8, R9 ;  /* 0x0000000800097824 */ /* 0x000fe200078e0209 */
[----:B------:R-:W-:Y:S02]  /*7dd0*/  LOP3.LUT R0, R7, 0x8, RZ, 0x3c, !PT ;  /* 0x0000000807007812 */ /* 0x000fe400078e3cff */
[----:B------:R-:W-:Y:S01]  /*7de0*/  STS.64 [R7+UR4+0x80], R4 ;  /* 0x0000800407007988 */ /* 0x000fe20008000a04 */
[----:B------:R-:W-:Y:S01]  /*7df0*/  IMAD.IADD R9, R9, 0x1, R10 ;  /* 0x0000000109097824 */ /* 0x000fe200078e020a */
[----:B------:R-:W-:Y:S02]  /*7e00*/  SHF.R.U32.HI R20, RZ, 0x4, R12 ;  /* 0x00000004ff147819 */ /* 0x000fe4000001160c */
[----:B------:R-:W-:Y:S01]  /*7e10*/  STS.64 [R0+UR4+0x400], R70 ;  /* 0x0004004600007988 */ /* 0x000fe20008000a04 */
[----:B---3--:R-:W-:Y:S02]  /*7e20*/  ISETP.GE.AND P0, PT, R162, UR14, PT ;  /* 0x0000000ea2007c0c */ /* 0x008fe4000bf06270 */
[----:B------:R-:W-:Y:S01]  /*7e30*/  LOP3.LUT R19, R9, 0x8, RZ, 0x3c, !PT ;  /* 0x0000000809137812 */ /* 0x000fe200078e3cff */
[----:B------:R0:W-:Y:S01]  /*7e40*/  STS.64 [R0+UR4+0x480], R2 ;  /* 0x0004800200007988 */ /* 0x0001e20008000a04 */
[----:B------:R-:W-:-:S02]  /*7e50*/  SGXT.U32 R20, R20, 0x2 ;  /* 0x000000021414781a */ /* 0x000fc40000000000 */
[----:B------:R-:W-:Y:S01]  /*7e60*/  LEA R22, P1, R6, UR12, 0x1 ;  /* 0x0000000c06167c11 */ /* 0x000fe2000f8208ff */
[----:B------:R-:W-:Y:S01]  /*7e70*/  BAR.SYNC.DEFER_BLOCKING 0x0 ;  /* 0x0000000000007b1d */ /* 0x000fe20000010000 */
[----:B------:R-:W-:Y:S02]  /*7e80*/  LEA.HI R12, R12, 0x3c, RZ, 0x1c ;  /* 0x0000003c0c0c7811 */ /* 0x000fe400078fe0ff */
[----:B------:R-:W-:Y:S02]  /*7e90*/  LEA.HI.X.SX32 R24, R6, UR13, 0x1, P1 ;  /* 0x0000000d06187c11 */ /* 0x000fe400088f0eff */
[C-C-:B------:R-:W-:Y:S02]  /*7ea0*/  LOP3.LUT R6, R161.reuse, 0x8, R20.reuse, 0xfe, !PT ;  /* 0x00000008a1067812 */ /* 0x140fe400078efe14 */
[C-C-:B------:R-:W-:Y:S02]  /*7eb0*/  LOP3.LUT R13, R161.reuse, 0x38, R20.reuse, 0xfe, !PT ;  /* 0x00000038a10d7812 */ /* 0x140fe400078efe14 */
[C---:B0-----:R-:W-:Y:S01]  /*7ec0*/  LOP3.LUT R3, R161.reuse, R20, RZ, 0xfc, !PT ;  /* 0x00000014a1037212 */ /* 0x041fe200078efcff */
[----:B-1----:R-:W-:Y:S01]  /*7ed0*/  IMAD R7, R6, UR5, RZ ;  /* 0x0000000506077c24 */ /* 0x002fe2000f8e02ff */
[----:B------:R-:W-:-:S02]  /*7ee0*/  LOP3.LUT R2, R161, 0x4, R20, 0xfe, !PT ;  /* 0x00000004a1027812 */ /* 0x000fc400078efe14 */
[C---:B------:R-:W-:Y:S01]  /*7ef0*/  ISETP.LT.AND P2, PT, R3.reuse, UR15, !P0 ;  /* 0x0000000f03007c0c */ /* 0x040fe2000c741270 */
[----:B------:R-:W-:Y:S01]  /*7f00*/  IMAD R3, R3, UR5, RZ ;  /* 0x0000000503037c24 */ /* 0x000fe2000f8e02ff */
[C---:B------:R-:W-:Y:S01]  /*7f10*/  ISETP.LT.AND P4, PT, R2.reuse, UR15, !P0 ;  /* 0x0000000f02007c0c */ /* 0x040fe2000c781270 */
[----:B------:R-:W-:Y:S01]  /*7f20*/  IMAD R5, R2, UR5, RZ ;  /* 0x0000000502057c24 */ /* 0x000fe2000f8e02ff */
[----:B------:R-:W-:Y:S02]  /*7f30*/  LOP3.LUT R0, R161, R12, RZ, 0xfc, !PT ;  /* 0x0000000ca1007212 */ /* 0x000fe400078efcff */
[-C--:B------:R-:W-:Y:S02]  /*7f40*/  LEA R2, P1, R3, R22.reuse, 0x1 ;  /* 0x0000001603027211 */ /* 0x080fe400078208ff */
[----:B------:R-:W-:Y:S02]  /*7f50*/  LEA R4, P3, R5, R22, 0x1 ;  /* 0x0000001605047211 */ /* 0x000fe400078608ff */
[-C--:B------:R-:W-:Y:S01]  /*7f60*/  LEA.HI.X.SX32 R3, R3, R24.reuse, 0x1, P1 ;  /* 0x0000001803037211 */ /* 0x080fe200008f0eff */
[----:B------:R-:W0:Y:S01]  /*7f70*/  LDS.64 R26, [R9+UR4] ;  /* 0x00000004091a7984 */ /* 0x000e220008000a00 */
[----:B------:R-:W-:-:S02]  /*7f80*/  LEA.HI.X.SX32 R5, R5, R24, 0x1, P3 ;  /* 0x0000001805057211 */ /* 0x000fc400018f0eff */
[C-C-:B------:R-:W-:Y:S01]  /*7f90*/  LOP3.LUT R11, R161.reuse, 0x34, R20.reuse, 0xfe, !PT ;  /* 0x00000034a10b7812 */ /* 0x140fe200078efe14 */
[----:B------:R-:W1:Y:S01]  /*7fa0*/  LDS.64 R30, [R19+UR4] ;  /* 0x00000004131e7984 */ /* 0x000e620008000a00 */
[C-C-:B------:R-:W-:Y:S02]  /*7fb0*/  LOP3.LUT R10, R161.reuse, 0x30, R20.reuse, 0xfe, !PT ;  /* 0x00000030a10a7812 */ /* 0x140fe400078efe14 */
[C-C-:B------:R-:W-:Y:S01]  /*7fc0*/  LOP3.LUT R12, R161.reuse, 0x2c, R20.reuse, 0xfe, !PT ;  /* 0x0000002ca10c7812 */ /* 0x140fe200078efe14 */
[----:B------:R2:W3:Y:S01]  /*7fd0*/  LDS.64 R28, [R9+UR4+0x100] ;  /* 0x00010004091c7984 */ /* 0x0004e20008000a00 */
[C-C-:B------:R-:W-:Y:S02]  /*7fe0*/  LOP3.LUT R14, R161.reuse, 0x28, R20.reuse, 0xfe, !PT ;  /* 0x00000028a10e7812 */ /* 0x140fe400078efe14 */
[C-C-:B------:R-:W-:Y:S01]  /*7ff0*/  LOP3.LUT R15, R161.reuse, 0x24, R20.reuse, 0xfe, !PT ;  /* 0x00000024a10f7812 */ /* 0x140fe200078efe14 */
[----:B------:R4:W5:Y:S01]  /*8000*/  LDS.64 R32, [R19+UR4+0x100] ;  /* 0x0001000413207984 */ /* 0x0009620008000a00 */
[----:B------:R-:W-:-:S02]  /*8010*/  LOP3.LUT R16, R161, 0x20, R20, 0xfe, !PT ;  /* 0x00000020a1107812 */ /* 0x000fc400078efe14 */
[C-C-:B------:R-:W-:Y:S02]  /*8020*/  LOP3.LUT R17, R161.reuse, 0x1c, R20.reuse, 0xfe, !PT ;  /* 0x0000001ca1117812 */ /* 0x140fe400078efe14 */
[C-C-:B------:R-:W-:Y:S02]  /*8030*/  LOP3.LUT R18, R161.reuse, 0x18, R20.reuse, 0xfe, !PT ;  /* 0x00000018a1127812 */ /* 0x140fe400078efe14 */
[C-C-:B------:R-:W-:Y:S02]  /*8040*/  LOP3.LUT R8, R161.reuse, 0x14, R20.reuse, 0xfe, !PT ;  /* 0x00000014a1087812 */ /* 0x140fe400078efe14 */
[C-C-:B--2---:R-:W-:Y:S02]  /*8050*/  LOP3.LUT R9, R161.reuse, 0x10, R20.reuse, 0xfe, !PT ;  /* 0x00000010a1097812 */ /* 0x144fe400078efe14 */
[----:B------:R-:W-:Y:S01]  /*8060*/  LOP3.LUT R161, R161, 0xc, R20, 0xfe, !PT ;  /* 0x0000000ca1a17812 */ /* 0x000fe200078efe14 */
[----:B------:R-:W-:Y:S01]  /*8070*/  IMAD R20, R8, UR5, RZ ;  /* 0x0000000508147c24 */ /* 0x000fe2000f8e02ff */
[----:B------:R-:W-:Y:S01]  /*8080*/  ISETP.LT.AND P1, PT, R6, UR15, !P0 ;  /* 0x0000000f06007c0c */ /* 0x000fe2000c721270 */
[----:B----4-:R-:W-:Y:S01]  /*8090*/  IMAD R19, R9, UR5, RZ ;  /* 0x0000000509137c24 */ /* 0x010fe2000f8e02ff */
[C---:B------:R-:W-:Y:S01]  /*80a0*/  ISETP.LT.AND P3, PT, R161.reuse, UR15, !P0 ;  /* 0x0000000fa1007c0c */ /* 0x040fe2000c761270 */
[----:B------:R-:W-:Y:S01]  /*80b0*/  IMAD R161, R161, UR5, RZ ;  /* 0x00000005a1a17c24 */ /* 0x000fe2000f8e02ff */
[----:B0-----:R0:W-:Y:S01]  /*80c0*/  @P2 STG.E.U16 desc[UR10][R2.64], R26 ;  /* 0x0000001a02002986 */ /* 0x0011e2000c10150a */
[----:B------:R-:W-:-:S03]  /*80d0*/  ISETP.LT.AND P2, PT, R9, UR15, !P0 ;  /* 0x0000000f09007c0c */ /* 0x000fc6000c741270 */
[----:B-1----:R1:W-:Y:S01]  /*80e0*/  @P4 STG.E.U16 desc[UR10][R4.64], R30 ;  /* 0x0000001e04004986 */ /* 0x0023e2000c10150a */
[----:B------:R-:W-:-:S04]  /*80f0*/  LEA R6, P4, R7, R22, 0x1 ;  /* 0x0000001607067211 */ /* 0x000fc800078808ff */
[----:B------:R-:W-:Y:S02]  /*8100*/  LEA.HI.X.SX32 R7, R7, R24, 0x1, P4 ;  /* 0x0000001807077211 */ /* 0x000fe400020f0eff */
[----:B------:R-:W-:Y:S02]  /*8110*/  ISETP.LT.AND P4, PT, R8, UR15, !P0 ;  /* 0x0000000f08007c0c */ /* 0x000fe4000c781270 */
[-C--:B------:R-:W-:Y:S01]  /*8120*/  LEA R8, P5, R161, R22.reuse, 0x1 ;  /* 0x00000016a1087211 */ /* 0x080fe200078a08ff */
[----:B---3--:R2:W-:Y:S01]  /*8130*/  @P1 STG.E.U16 desc[UR10][R6.64], R28 ;  /* 0x0000001c06001986 */ /* 0x0085e2000c10150a */
[----:B0-----:R-:W-:Y:S02]  /*8140*/  LEA R2, P1, R19, R22, 0x1 ;  /* 0x0000001613027211 */ /* 0x001fe400078208ff */
[----:B------:R-:W-:Y:S02]  /*8150*/  LEA.HI.X.SX32 R9, R161, R24, 0x1, P5 ;  /* 0x00000018a1097211 */ /* 0x000fe400028f0eff */
[----:B-1----:R-:W-:-:S02]  /*8160*/  LEA R4, P6, R20, R22, 0x1 ;  /* 0x0000001614047211 */ /* 0x002fc400078c08ff */
[----:B------:R-:W-:Y:S01]  /*8170*/  PRMT R26, R26, 0x7632, R26 ;  /* 0x000076321a1a7816 */ /* 0x000fe2000000001a */
[----:B-----5:R-:W-:Y:S01]  /*8180*/  @P3 STG.E.U16 desc[UR10][R8.64], R32 ;  /* 0x0000002008003986 */ /* 0x020fe2000c10150a */
[-C--:B------:R-:W-:Y:S02]  /*8190*/  LEA.HI.X.SX32 R3, R19, R24.reuse, 0x1, P1 ;  /* 0x0000001813037211 */ /* 0x080fe400008f0eff */
[----:B------:R-:W-:Y:S02]  /*81a0*/  PRMT R30, R30, 0x7632, R30 ;  /* 0x000076321e1e7816 */ /* 0x000fe4000000001e */
[----:B------:R-:W-:Y:S01]  /*81b0*/  LEA.HI.X.SX32 R5, R20, R24, 0x1, P6 ;  /* 0x0000001814057211 */ /* 0x000fe200030f0eff */
[----:B------:R0:W-:Y:S01]  /*81c0*/  @P2 STG.E.U16 desc[UR10][R2.64], R26 ;  /* 0x0000001a02002986 */ /* 0x0001e2000c10150a */
[C---:B------:R-:W-:Y:S01]  /*81d0*/  ISETP.LT.AND P1, PT, R18.reuse, UR15, !P0 ;  /* 0x0000000f12007c0c */ /* 0x040fe2000c721270 */
[----:B------:R-:W-:Y:S01]  /*81e0*/  IMAD R18, R18, UR5, RZ ;  /* 0x0000000512127c24 */ /* 0x000fe2000f8e02ff */
[C---:B------:R-:W-:Y:S01]  /*81f0*/  ISETP.LT.AND P3, PT, R17.reuse, UR15, !P0 ;  /* 0x0000000f11007c0c */ /* 0x040fe2000c761270 */
[----:B------:R-:W-:Y:S01]  /*8200*/  IMAD R17, R17, UR5, RZ ;  /* 0x0000000511117c24 */ /* 0x000fe2000f8e02ff */
[----:B------:R1:W-:Y:S01]  /*8210*/  @P4 STG.E.U16 desc[UR10][R4.64], R30 ;  /* 0x0000001e04004986 */ /* 0x0003e2000c10150a */
[C---:B------:R-:W-:Y:S01]  /*8220*/  ISETP.LT.AND P2, PT, R16.reuse, UR15, !P0 ;  /* 0x0000000f10007c0c */ /* 0x040fe2000c741270 */
[----:B------:R-:W-:Y:S01]  /*8230*/  IMAD R16, R16, UR5, RZ ;  /* 0x0000000510107c24 */ /* 0x000fe2000f8e02ff */
[----:B--2---:R-:W-:-:S02]  /*8240*/  LEA R6, P6, R18, R22, 0x1 ;  /* 0x0000001612067211 */ /* 0x004fc400078c08ff */
[C---:B------:R-:W-:Y:S01]  /*8250*/  ISETP.LT.AND P4, PT, R15.reuse, UR15, !P0 ;  /* 0x0000000f0f007c0c */ /* 0x040fe2000c781270 */
[----:B------:R-:W-:Y:S01]  /*8260*/  IMAD R15, R15, UR5, RZ ;  /* 0x000000050f0f7c24 */ /* 0x000fe2000f8e02ff */
[C---:B0-----:R-:W-:Y:S02]  /*8270*/  LEA R2, P5, R17.reuse, R22, 0x1 ;  /* 0x0000001611027211 */ /* 0x041fe400078a08ff */
[-C--:B------:R-:W-:Y:S02]  /*8280*/  LEA.HI.X.SX32 R7, R18, R24.reuse, 0x1, P6 ;  /* 0x0000001812077211 */ /* 0x080fe400030f0eff */
[----:B------:R-:W-:Y:S01]  /*8290*/  LEA.HI.X.SX32 R3, R17, R24, 0x1, P5 ;  /* 0x0000001811037211 */ /* 0x000fe200028f0eff */
[----:B------:R-:W-:Y:S01]  /*82a0*/  IMAD R17, R0, UR5, RZ ;  /* 0x0000000500117c24 */ /* 0x000fe2000f8e02ff */
[-C--:B-1----:R-:W-:Y:S02]  /*82b0*/  LEA R4, P6, R16, R22.reuse, 0x1 ;  /* 0x0000001610047211 */ /* 0x082fe400078c08ff */
[----:B------:R-:W-:-:S02]  /*82c0*/  LEA R8, P5, R15, R22, 0x1 ;  /* 0x000000160f087211 */ /* 0x000fc400078a08ff */
[----:B------:R-:W-:Y:S02]  /*82d0*/  PRMT R28, R28, 0x7632, R28 ;  /* 0x000076321c1c7816 */ /* 0x000fe4000000001c */
[----:B------:R-:W-:Y:S02]  /*82e0*/  PRMT R32, R32, 0x7632, R32 ;  /* 0x0000763220207816 */ /* 0x000fe40000000020 */
[-C--:B------:R-:W-:Y:S01]  /*82f0*/  LEA.HI.X.SX32 R5, R16, R24.reuse, 0x1, P6 ;  /* 0x0000001810057211 */ /* 0x080fe200030f0eff */
[----:B------:R0:W-:Y:S01]  /*8300*/  @P1 STG.E.U16 desc[UR10][R6.64], R28 ;  /* 0x0000001c06001986 */ /* 0x0001e2000c10150a */
[----:B------:R-:W-:Y:S01]  /*8310*/  LEA.HI.X.SX32 R9, R15, R24, 0x1, P5 ;  /* 0x000000180f097211 */ /* 0x000fe200028f0eff */
[----:B------:R-:W-:Y:S01]  /*8320*/  IMAD R16, R13, UR5, RZ ;  /* 0x000000050d107c24 */ /* 0x000fe2000f8e02ff */
[C---:B------:R-:W-:Y:S01]  /*8330*/  ISETP.LT.AND P5, PT, R14.reuse, UR15, !P0 ;  /* 0x0000000f0e007c0c */ /* 0x040fe2000c7a1270 */
[----:B------:R1:W-:Y:S01]  /*8340*/  @P3 STG.E.U16 desc[UR10][R2.64], R32 ;  /* 0x0000002002003986 */ /* 0x0003e2000c10150a */
[----:B------:R-:W-:Y:S01]  /*8350*/  IMAD R14, R14, UR5, RZ ;  /* 0x000000050e0e7c24 */ /* 0x000fe2000f8e02ff */
[----:B------:R-:W-:Y:S01]  /*8360*/  ISETP.LT.AND P3, PT, R10, UR15, !P0 ;  /* 0x0000000f0a007c0c */ /* 0x000fe2000c761270 */
[----:B------:R-:W-:Y:S01]  /*8370*/  IMAD R15, R11, UR5, RZ ;  /* 0x000000050b0f7c24 */ /* 0x000fe2000f8e02ff */
[----:B------:R2:W-:Y:S04]  /*8380*/  @P2 STG.E.U16 desc[UR10][R4.64], R27 ;  /* 0x0000001b04002986 */ /* 0x0005e8000c10150a */
[----:B------:R3:W-:Y:S01]  /*8390*/  @P4 STG.E.U16 desc[UR10][R8.64], R31 ;  /* 0x0000001f08004986 */ /* 0x0007e2000c10150a */
[C---:B------:R-:W-:Y:S01]  /*83a0*/  ISETP.LT.AND P4, PT, R12.reuse, UR15, !P0 ;  /* 0x0000000f0c007c0c */ /* 0x040fe2000c781270 */
[----:B------:R-:W-:-:S02]  /*83b0*/  IMAD R12, R12, UR5, RZ ;  /* 0x000000050c0c7c24 */ /* 0x000fc4000f8e02ff */
[----:B0-----:R-:W-:Y:S01]  /*83c0*/  IMAD R7, R10, UR5, RZ ;  /* 0x000000050a077c24 */ /* 0x001fe2000f8e02ff */
[-C--:B-1----:R-:W-:Y:S02]  /*83d0*/  LEA R2, P6, R14, R22.reuse, 0x1 ;  /* 0x000000160e027211 */ /* 0x082fe400078c08ff */
[CC--:B--2---:R-:W-:Y:S02]  /*83e0*/  LEA R4, P1, R12.reuse, R22.reuse, 0x1 ;  /* 0x000000160c047211 */ /* 0x0c4fe400078208ff */
[C---:B------:R-:W-:Y:S02]  /*83f0*/  LEA R6, P2, R7.reuse, R22, 0x1 ;  /* 0x0000001607067211 */ /* 0x040fe400078408ff */
[----:B------:R-:W-:Y:S02]  /*8400*/  LEA.HI.X.SX32 R5, R12, R24, 0x1, P1 ;  /* 0x000000180c057211 */ /* 0x000fe400008f0eff */
[----:B------:R-:W-:Y:S02]  /*8410*/  LEA R10, P1, R16, R22, 0x1 ;  /* 0x00000016100a7211 */ /* 0x000fe400078208ff */
[----:B------:R-:W-:-:S02]  /*8420*/  LEA.HI.X.SX32 R7, R7, R24, 0x1, P2 ;  /* 0x0000001807077211 */ /* 0x000fc400010f0eff */
[----:B------:R-:W-:Y:S02]  /*8430*/  ISETP.LT.AND P2, PT, R11, UR15, !P0 ;  /* 0x0000000f0b007c0c */ /* 0x000fe4000c741270 */
[-C--:B------:R-:W-:Y:S02]  /*8440*/  LEA.HI.X.SX32 R11, R16, R24.reuse, 0x1, P1 ;  /* 0x00000018100b7211 */ /* 0x080fe400008f0eff */
[----:B------:R-:W-:Y:S02]  /*8450*/  ISETP.LT.AND P1, PT, R0, UR15, !P0 ;  /* 0x0000000f00007c0c */ /* 0x000fe4000c721270 */
[----:B------:R-:W-:Y:S02]  /*8460*/  ISETP.LT.AND P0, PT, R13, UR15, !P0 ;  /* 0x0000000f0d007c0c */ /* 0x000fe4000c701270 */
[----:B------:R-:W-:Y:S02]  /*8470*/  LEA.HI.X.SX32 R3, R14, R24, 0x1, P6 ;  /* 0x000000180e037211 */ /* 0x000fe400030f0eff */
[----:B---3--:R-:W-:-:S02]  /*8480*/  LEA R8, P6, R15, R22, 0x1 ;  /* 0x000000160f087211 */ /* 0x008fc400078c08ff */
[----:B------:R-:W-:Y:S01]  /*8490*/  PRMT R27, R27, 0x7632, R27 ;  /* 0x000076321b1b7816 */ /* 0x000fe2000000001b */
[----:B------:R0:W-:Y:S01]  /*84a0*/  @P5 STG.E.U16 desc[UR10][R2.64], R29 ;  /* 0x0000001d02005986 */ /* 0x0001e2000c10150a */
[----:B------:R-:W-:Y:S02]  /*84b0*/  LEA.HI.X.SX32 R9, R15, R24, 0x1, P6 ;  /* 0x000000180f097211 */ /* 0x000fe400030f0eff */
[----:B------:R-:W-:Y:S01]  /*84c0*/  PRMT R31, R31, 0x7632, R31 ;  /* 0x000076321f1f7816 */ /* 0x000fe2000000001f */
[----:B------:R0:W-:Y:S01]  /*84d0*/  @P4 STG.E.U16 desc[UR10][R4.64], R33 ;  /* 0x0000002104004986 */ /* 0x0001e2000c10150a */
[----:B------:R-:W-:Y:S02]  /*84e0*/  PRMT R0, R29, 0x7632, R0 ;  /* 0x000076321d007816 */ /* 0x000fe40000000000 */
[C---:B------:R-:W-:Y:S01]  /*84f0*/  LEA R12, P6, R17.reuse, R22, 0x1 ;  /* 0x00000016110c7211 */ /* 0x040fe200078c08ff */
[----:B------:R0:W-:Y:S03]  /*8500*/  @P3 STG.E.U16 desc[UR10][R6.64], R27 ;  /* 0x0000001b06003986 */ /* 0x0001e6000c10150a */
[----:B------:R-:W-:Y:S01]  /*8510*/  LEA.HI.X.SX32 R13, R17, R24, 0x1, P6 ;  /* 0x00000018110d7211 */ /* 0x000fe200030f0eff */
[----:B------:R0:W-:Y:S04]  /*8520*/  @P2 STG.E.U16 desc[UR10][R8.64], R31 ;  /* 0x0000001f08002986 */ /* 0x0001e8000c10150a */
[----:B------:R0:W-:Y:S01]  /*8530*/  @P0 STG.E.U16 desc[UR10][R10.64], R0 ;  /* 0x000000000a000986 */ /* 0x0001e2000c10150a */
[----:B------:R-:W-:Y:S05]  /*8540*/  @!P1 EXIT ;  /* 0x000000000000994d */ /* 0x000fea0003800000 */
[----:B0-----:R-:W-:-:S05]  /*8550*/  PRMT R6, R33, 0x7632, R6 ;  /* 0x0000763221067816 */ /* 0x001fca0000000006 */
[----:B------:R-:W-:Y:S01]  /*8560*/  STG.E.U16 desc[UR10][R12.64], R6 ;  /* 0x000000060c007986 */ /* 0x000fe2000c10150a */
[----:B------:R-:W-:Y:S05]  /*8570*/  EXIT ;  /* 0x000000000000794d */ /* 0x000fea0003800000 */
.L_x_3:
[----:B------:R-:W-:-:S00]  /*8580*/  BRA `(.L_x_3) ;  /* 0xfffffffc00fc7947 */ /* 0x000fc0000383ffff */
[----:B------:R-:W-:-:S00]  /*8590*/  NOP ;  /* 0x0000000000007918 */ /* 0x000fc00000000000 */
        /* <DEDUP_REMOVED lines=14> */
.L_x_4:


//--------------------- .nv.shared.matmul_kernel  --------------------------
	.section	.nv.shared.matmul_kernel,"aw",@nobits
	.sectionflags	@""
	.align	16
	.zero		1024


//--------------------- .nv.shared.reserved.0     --------------------------
	.section	.nv.shared.reserved.0,"aw",@nobits
	.weak		__nv_reservedSMEM_offset_0_alias
	.size		__nv_reservedSMEM_offset_0_alias, 0, 64
	.other		__nv_reservedSMEM_offset_0_alias,@"STO_CUDA_RESERVED_SHARED STV_DEFAULT"
__nv_reservedSMEM_offset_0_alias:
	.zero		0
	.zero		64


//--------------------- .nv.constant0.matmul_kernel --------------------------
	.section	.nv.constant0.matmul_kernel,"a",@progbits
	.sectionflags	@""
	.align	4
.nv.constant0.matmul_kernel:
	.zero		976


//--------------------- SYMBOLS --------------------------

	.type		.nv.reservedSmem.offset0,@object
	.size		.nv.reservedSmem.offset0,0x4
	.type		.nv.reservedSmem.cap,@object
	.size		.nv.reservedSmem.cap,0x4
